	.target	sm_100a

	.elftype	@"ET_EXEC"


//--------------------- .note.nv.tkinfo           --------------------------
	.section	.note.nv.tkinfo,"",@"SHT_NOTE"
	.sectionflags	@"SHF_NOTE_NV_TKINFO"
	.tkinfo
        /*0018*/ 	.word	0x00000002
        /*0030*/ 	.string	""
        /*0030*/ 	.string	"ptxas"
        /*0030*/ 	.string	"Cuda compilation tools, release 13.0, V13.0.88"
        /*0030*/ 	.string	"Build cuda_13.0.r13.0/compiler.36424714_0"
        /*0030*/ 	.string	"-arch sm_100a -m 64 "



//--------------------- .note.nv.cuinfo           --------------------------
	.section	.note.nv.cuinfo,"",@"SHT_NOTE"
	.sectionflags	@"SHF_NOTE_NV_CUINFO"
        /*0018*/ 	.short	0x0002
        /*001a*/ 	.short	0x0064
        /*001c*/ 	.short	0x0082
	.zero		2


//--------------------- .nv.info                  --------------------------
	.section	.nv.info,"",@"SHT_CUDA_INFO"
	.align	4


	//----- nvinfo : EIATTR_REGCOUNT
	.align		4
        /*0000*/ 	.byte	0x04, 0x2f
        /*0002*/ 	.short	(.L_19 - .L_18)
	.align		4
.L_18:
        /*0004*/ 	.word	index@(_ZN7cutlass13device_kernelINS_4gemm6kernel13GemmUniversalIN4cute5tupleIJiiiiEEENS1_10collective13CollectiveMmaINS1_35MainloopSm100TmaUmmaWarpSpecializedILi26ELi2ELi4ENS5_IJNS4_1CILi2EEENSA_ILi4EEENSA_ILi1EEEEEEEENS5_IJNSA_ILi128EEESG_NSA_ILi64EEEEEENS_12float_e5m2_tENS5_IJlSD_lEEESJ_SK_NS4_8TiledMMAINS4_8MMA_AtomIJNS4_10MMA_TraitsINS4_25SM100_MMA_F8F6F4_2x1SM_SSEJSJ_SJ_fSG_SG_NS4_17integral_constantINS4_4UMMA5MajorELSR_0EEESS_NSP_INSQ_7ScaleInELST_0EEESU_EEEEEENS4_6LayoutINS5_IJSD_SD_SD_EEENS5_IJNSA_ILi0EEESZ_SZ_EEEEENS5_IJNS4_10UnderscoreES12_S12_EEEEENS4_28SM100_TMA_2SM_LOAD_MULTICASTENS4_14ComposedLayoutINS4_7SwizzleILi2ELi4ELi3EEENS4_18smem_ptr_flag_bitsILi8EEENSX_INS5_IJNSA_ILi8EEESH_EEENS5_IJSH_SD_EEEEEEEvNS4_8identityENS4_18SM100_TMA_2SM_LOADES1F_vS1G_EENS_8epilogue10collective18CollectiveEpilogueINS1J_23Sm100TmaWarpSpecializedILi2ELi2ELi32ELb0ELb0EEEJNS5_IJSH_SG_SH_EEENS5_IJNSX_ISH_SD_EENSX_INS5_IJNSA_ILi32EEESB_EEENS5_IJSD_SH_EEEEEEEESJ_SK_SJ_SK_NS1J_6fusion15FusionCallbacksIS1N_NS1V_17LinearCombinationISJ_fSJ_fLNS_15FloatRoundStyleE2EEES1O_S1U_JEEENS4_5SM1004TMEM4LOAD26SM100_TMEM_LOAD_32dp32b32xENS4_13SM90_TMA_LOADENS16_INS17_ILi1ELi4ELi3EEES1A_NSX_INS5_IJS1B_S1Q_EEENS5_IJS1Q_SD_EEEEEEENS4_39AutoVectorizingCopyWithAssumedAlignmentILi128EEENS4_14SM90_TMA_STOREES2A_S2C_S2C_EEEvvEEEEvNT_6ParamsE)
        /*0008*/ 	.word	0x00000074


	//----- nvinfo : EIATTR_FRAME_SIZE
	.align		4
.L_19:
        /*000c*/ 	.byte	0x04, 0x11
        /*000e*/ 	.short	(.L_21 - .L_20)
	.align		4
.L_20:
        /*0010*/ 	.word	index@($__internal_2_$__cuda_sm10x_tcgen05_guardrail_trap_unallocated_columns_being_dealloced)
        /*0014*/ 	.word	0x00000000


	//----- nvinfo : EIATTR_FRAME_SIZE
	.align		4
.L_21:
        /*0018*/ 	.byte	0x04, 0x11
        /*001a*/ 	.short	(.L_23 - .L_22)
	.align		4
.L_22:
        /*001c*/ 	.word	index@($__internal_1_$__cuda_sm10x_tcgen05_guardrail_trap_phase_invalid_during_alloc)
        /*0020*/ 	.word	0x00000000


	//----- nvinfo : EIATTR_FRAME_SIZE
	.align		4
.L_23:
        /*0024*/ 	.byte	0x04, 0x11
        /*0026*/ 	.short	(.L_25 - .L_24)
	.align		4
.L_24:
        /*0028*/ 	.word	index@($__internal_0_$__cuda_sm10x_tcgen05_guardrail_trap_col_being_dealloced_not_returned_by_alloc)
        /*002c*/ 	.word	0x00000000


	//----- nvinfo : EIATTR_FRAME_SIZE
	.align		4
.L_25:
        /*0030*/ 	.byte	0x04, 0x11
        /*0032*/ 	.short	(.L_27 - .L_26)
	.align		4
.L_26:
        /*0034*/ 	.word	index@(_ZN7cutlass13device_kernelINS_4gemm6kernel13GemmUniversalIN4cute5tupleIJiiiiEEENS1_10collective13CollectiveMmaINS1_35MainloopSm100TmaUmmaWarpSpecializedILi26ELi2ELi4ENS5_IJNS4_1CILi2EEENSA_ILi4EEENSA_ILi1EEEEEEEENS5_IJNSA_ILi128EEESG_NSA_ILi64EEEEEENS_12float_e5m2_tENS5_IJlSD_lEEESJ_SK_NS4_8TiledMMAINS4_8MMA_AtomIJNS4_10MMA_TraitsINS4_25SM100_MMA_F8F6F4_2x1SM_SSEJSJ_SJ_fSG_SG_NS4_17integral_constantINS4_4UMMA5MajorELSR_0EEESS_NSP_INSQ_7ScaleInELST_0EEESU_EEEEEENS4_6LayoutINS5_IJSD_SD_SD_EEENS5_IJNSA_ILi0EEESZ_SZ_EEEEENS5_IJNS4_10UnderscoreES12_S12_EEEEENS4_28SM100_TMA_2SM_LOAD_MULTICASTENS4_14ComposedLayoutINS4_7SwizzleILi2ELi4ELi3EEENS4_18smem_ptr_flag_bitsILi8EEENSX_INS5_IJNSA_ILi8EEESH_EEENS5_IJSH_SD_EEEEEEEvNS4_8identityENS4_18SM100_TMA_2SM_LOADES1F_vS1G_EENS_8epilogue10collective18CollectiveEpilogueINS1J_23Sm100TmaWarpSpecializedILi2ELi2ELi32ELb0ELb0EEEJNS5_IJSH_SG_SH_EEENS5_IJNSX_ISH_SD_EENSX_INS5_IJNSA_ILi32EEESB_EEENS5_IJSD_SH_EEEEEEEESJ_SK_SJ_SK_NS1J_6fusion15FusionCallbacksIS1N_NS1V_17LinearCombinationISJ_fSJ_fLNS_15FloatRoundStyleE2EEES1O_S1U_JEEENS4_5SM1004TMEM4LOAD26SM100_TMEM_LOAD_32dp32b32xENS4_13SM90_TMA_LOADENS16_INS17_ILi1ELi4ELi3EEES1A_NSX_INS5_IJS1B_S1Q_EEENS5_IJS1Q_SD_EEEEEEENS4_39AutoVectorizingCopyWithAssumedAlignmentILi128EEENS4_14SM90_TMA_STOREES2A_S2C_S2C_EEEvvEEEEvNT_6ParamsE)
        /*0038*/ 	.word	0x00000000


	//----- nvinfo : EIATTR_MIN_STACK_SIZE
	.align		4
.L_27:
        /*003c*/ 	.byte	0x04, 0x12
        /*003e*/ 	.short	(.L_29 - .L_28)
	.align		4
.L_28:
        /*0040*/ 	.word	index@(_ZN7cutlass13device_kernelINS_4gemm6kernel13GemmUniversalIN4cute5tupleIJiiiiEEENS1_10collective13CollectiveMmaINS1_35MainloopSm100TmaUmmaWarpSpecializedILi26ELi2ELi4ENS5_IJNS4_1CILi2EEENSA_ILi4EEENSA_ILi1EEEEEEEENS5_IJNSA_ILi128EEESG_NSA_ILi64EEEEEENS_12float_e5m2_tENS5_IJlSD_lEEESJ_SK_NS4_8TiledMMAINS4_8MMA_AtomIJNS4_10MMA_TraitsINS4_25SM100_MMA_F8F6F4_2x1SM_SSEJSJ_SJ_fSG_SG_NS4_17integral_constantINS4_4UMMA5MajorELSR_0EEESS_NSP_INSQ_7ScaleInELST_0EEESU_EEEEEENS4_6LayoutINS5_IJSD_SD_SD_EEENS5_IJNSA_ILi0EEESZ_SZ_EEEEENS5_IJNS4_10UnderscoreES12_S12_EEEEENS4_28SM100_TMA_2SM_LOAD_MULTICASTENS4_14ComposedLayoutINS4_7SwizzleILi2ELi4ELi3EEENS4_18smem_ptr_flag_bitsILi8EEENSX_INS5_IJNSA_ILi8EEESH_EEENS5_IJSH_SD_EEEEEEEvNS4_8identityENS4_18SM100_TMA_2SM_LOADES1F_vS1G_EENS_8epilogue10collective18CollectiveEpilogueINS1J_23Sm100TmaWarpSpecializedILi2ELi2ELi32ELb0ELb0EEEJNS5_IJSH_SG_SH_EEENS5_IJNSX_ISH_SD_EENSX_INS5_IJNSA_ILi32EEESB_EEENS5_IJSD_SH_EEEEEEEESJ_SK_SJ_SK_NS1J_6fusion15FusionCallbacksIS1N_NS1V_17LinearCombinationISJ_fSJ_fLNS_15FloatRoundStyleE2EEES1O_S1U_JEEENS4_5SM1004TMEM4LOAD26SM100_TMEM_LOAD_32dp32b32xENS4_13SM90_TMA_LOADENS16_INS17_ILi1ELi4ELi3EEES1A_NSX_INS5_IJS1B_S1Q_EEENS5_IJS1Q_SD_EEEEEEENS4_39AutoVectorizingCopyWithAssumedAlignmentILi128EEENS4_14SM90_TMA_STOREES2A_S2C_S2C_EEEvvEEEEvNT_6ParamsE)
        /*0044*/ 	.word	0x00000000
.L_29:


//--------------------- .nv.compat                --------------------------
	.section	.nv.compat,"",@"SHT_CUDA_COMPAT_INFO"
	.align	4
        /*0000*/ 	.byte	0x02, 0x09, 0x01, 0x00, 0x02, 0x02, 0x02, 0x00, 0x02, 0x05, 0x05, 0x00, 0x03, 0x07, 0x01, 0x01
        /*0010*/ 	.byte	0x02, 0x03, 0x01, 0x00, 0x02, 0x06, 0x01, 0x00, 0x04, 0x0b, 0x08, 0x00, 0x09, 0x00, 0x00, 0x00
        /*0020*/ 	.byte	0x00, 0x00, 0x00, 0x00


//--------------------- .nv.info._ZN7cutlass13device_kernelINS_4gemm6kernel13GemmUniversalIN4cute5tupleIJiiiiEEENS1_10collective13CollectiveMmaINS1_35MainloopSm100TmaUmmaWarpSpecializedILi26ELi2ELi4ENS5_IJNS4_1CILi2EEENSA_ILi4EEENSA_ILi1EEEEEEEENS5_IJNSA_ILi128EEESG_NSA_ILi64EEEEEENS_12float_e5m2_tENS5_IJlSD_lEEESJ_SK_NS4_8TiledMMAINS4_8MMA_AtomIJNS4_10MMA_TraitsINS4_25SM100_MMA_F8F6F4_2x1SM_SSEJSJ_SJ_fSG_SG_NS4_17integral_constantINS4_4UMMA5MajorELSR_0EEESS_NSP_INSQ_7ScaleInELST_0EEESU_EEEEEENS4_6LayoutINS5_IJSD_SD_SD_EEENS5_IJNSA_ILi0EEESZ_SZ_EEEEENS5_IJNS4_10UnderscoreES12_S12_EEEEENS4_28SM100_TMA_2SM_LOAD_MULTICASTENS4_14ComposedLayoutINS4_7SwizzleILi2ELi4ELi3EEENS4_18smem_ptr_flag_bitsILi8EEENSX_INS5_IJNSA_ILi8EEESH_EEENS5_IJSH_SD_EEEEEEEvNS4_8identityENS4_18SM100_TMA_2SM_LOADES1F_vS1G_EENS_8epilogue10collective18CollectiveEpilogueINS1J_23Sm100TmaWarpSpecializedILi2ELi2ELi32ELb0ELb0EEEJNS5_IJSH_SG_SH_EEENS5_IJNSX_ISH_SD_EENSX_INS5_IJNSA_ILi32EEESB_EEENS5_IJSD_SH_EEEEEEEESJ_SK_SJ_SK_NS1J_6fusion15FusionCallbacksIS1N_NS1V_17LinearCombinationISJ_fSJ_fLNS_15FloatRoundStyleE2EEES1O_S1U_JEEENS4_5SM1004TMEM4LOAD26SM100_TMEM_LOAD_32dp32b32xENS4_13SM90_TMA_LOADENS16_INS17_ILi1ELi4ELi3EEES1A_NSX_INS5_IJS1B_S1Q_EEENS5_IJS1Q_SD_EEEEEEENS4_39AutoVectorizingCopyWithAssumedAlignmentILi128EEENS4_14SM90_TMA_STOREES2A_S2C_S2C_EEEvvEEEEvNT_6ParamsE --------------------------
	.section	.nv.info._ZN7cutlass13device_kernelINS_4gemm6kernel13GemmUniversalIN4cute5tupleIJiiiiEEENS1_10collective13CollectiveMmaINS1_35MainloopSm100TmaUmmaWarpSpecializedILi26ELi2ELi4ENS5_IJNS4_1CILi2EEENSA_ILi4EEENSA_ILi1EEEEEEEENS5_IJNSA_ILi128EEESG_NSA_ILi64EEEEEENS_12float_e5m2_tENS5_IJlSD_lEEESJ_SK_NS4_8TiledMMAINS4_8MMA_AtomIJNS4_10MMA_TraitsINS4_25SM100_MMA_F8F6F4_2x1SM_SSEJSJ_SJ_fSG_SG_NS4_17integral_constantINS4_4UMMA5MajorELSR_0EEESS_NSP_INSQ_7ScaleInELST_0EEESU_EEEEEENS4_6LayoutINS5_IJSD_SD_SD_EEENS5_IJNSA_ILi0EEESZ_SZ_EEEEENS5_IJNS4_10UnderscoreES12_S12_EEEEENS4_28SM100_TMA_2SM_LOAD_MULTICASTENS4_14ComposedLayoutINS4_7SwizzleILi2ELi4ELi3EEENS4_18smem_ptr_flag_bitsILi8EEENSX_INS5_IJNSA_ILi8EEESH_EEENS5_IJSH_SD_EEEEEEEvNS4_8identityENS4_18SM100_TMA_2SM_LOADES1F_vS1G_EENS_8epilogue10collective18CollectiveEpilogueINS1J_23Sm100TmaWarpSpecializedILi2ELi2ELi32ELb0ELb0EEEJNS5_IJSH_SG_SH_EEENS5_IJNSX_ISH_SD_EENSX_INS5_IJNSA_ILi32EEESB_EEENS5_IJSD_SH_EEEEEEEESJ_SK_SJ_SK_NS1J_6fusion15FusionCallbacksIS1N_NS1V_17LinearCombinationISJ_fSJ_fLNS_15FloatRoundStyleE2EEES1O_S1U_JEEENS4_5SM1004TMEM4LOAD26SM100_TMEM_LOAD_32dp32b32xENS4_13SM90_TMA_LOADENS16_INS17_ILi1ELi4ELi3EEES1A_NSX_INS5_IJS1B_S1Q_EEENS5_IJS1Q_SD_EEEEEEENS4_39AutoVectorizingCopyWithAssumedAlignmentILi128EEENS4_14SM90_TMA_STOREES2A_S2C_S2C_EEEvvEEEEvNT_6ParamsE,"",@"SHT_CUDA_INFO"
	.sectionflags	@""
	.align	4


	//----- nvinfo : EIATTR_CUDA_API_VERSION
	.align		4
        /*0000*/ 	.byte	0x04, 0x37
        /*0002*/ 	.short	(.L_31 - .L_30)
.L_30:
        /*0004*/ 	.word	0x00000082


	//----- nvinfo : EIATTR_KPARAM_INFO
	.align		4
.L_31:
        /*0008*/ 	.byte	0x04, 0x17
        /*000a*/ 	.short	(.L_33 - .L_32)
.L_32:
        /*000c*/ 	.word	0x00000000
        /*0010*/ 	.short	0x0000
        /*0012*/ 	.short	0x0000
        /*0014*/ 	.byte	0x00, 0xf0, 0x01, 0x20


	//----- nvinfo : EIATTR_AT_ENTRY_FRAGMENTS
	.align		4
.L_33:
        /*0018*/ 	.byte	0x04, 0x4f
        /*001a*/ 	.short	(.L_35 - .L_34)


	//   ....[0]....
.L_34:
        /*001c*/ 	.word	0x00000007


	//----- nvinfo : EIATTR_RESERVED_SMEM_USED
	.align		4
.L_35:
        /*0020*/ 	.byte	0x01, 0x41
	.zero		2


	//----- nvinfo : EIATTR_SPARSE_MMA_MASK
	.align		4
        /*0024*/ 	.byte	0x03, 0x50
        /*0026*/ 	.short	0x0000


	//----- nvinfo : EIATTR_TCGEN05_2CTA_USED
	.align		4
        /*0028*/ 	.byte	0x01, 0x52
	.zero		2


	//----- nvinfo : EIATTR_MAXREG_COUNT
	.align		4
        /*002c*/ 	.byte	0x03, 0x1b
        /*002e*/ 	.short	0x00ff


	//----- nvinfo : EIATTR_NUM_BARRIERS
	.align		4
        /*0030*/ 	.byte	0x02, 0x4c
        /*0032*/ 	.byte	0x07
	.zero		1


	//----- nvinfo : EIATTR_EXTERNS
	.align		4
        /*0034*/ 	.byte	0x04, 0x0f
        /*0036*/ 	.short	(.L_37 - .L_36)


	//   ....[0]....
	.align		4
.L_36:
        /*0038*/ 	.word	index@(__assertfail)


	//----- nvinfo : EIATTR_MERCURY_ISA_VERSION
	.align		4
.L_37:
        /*003c*/ 	.byte	0x03, 0x5f
        /*003e*/ 	.short	0x0101


	//----- nvinfo : EIATTR_INT_WARP_WIDE_INSTR_OFFSETS
	.align		4
        /*0040*/ 	.byte	0x04, 0x31
        /*0042*/ 	.short	(.L_39 - .L_38)


	//   ....[0]....
.L_38:
        /*0044*/ 	.word	0x00001010


	//   ....[1]....
        /*0048*/ 	.word	0x000010b0


	//   ....[2]....
        /*004c*/ 	.word	0x00005110


	//   ....[3]....
        /*0050*/ 	.word	0x00005130


	//   ....[4]....
        /*0054*/ 	.word	0x00005160


	//   ....[5]....
        /*0058*/ 	.word	0x00005c80


	//   ....[6]....
        /*005c*/ 	.word	0x00005d20


	//   ....[7]....
        /*0060*/ 	.word	0x00005dd0


	//   ....[8]....
        /*0064*/ 	.word	0x00005e70


	//   ....[9]....
        /*0068*/ 	.word	0x00005f60


	//   ....[10]....
        /*006c*/ 	.word	0x00006030


	//----- nvinfo : EIATTR_COOP_GROUP_MASK_REGIDS
	.align		4
.L_39:
        /*0070*/ 	.byte	0x04, 0x29
        /*0072*/ 	.short	(.L_41 - .L_40)


	//   ....[0]....
.L_40:
        /*0074*/ 	.word	0xffffffff


	//   ....[1]....
        /*0078*/ 	.word	0xffffffff


	//   ....[2]....
        /*007c*/ 	.word	0xffffffff


	//   ....[3]....
        /*0080*/ 	.word	0xffffffff


	//   ....[4]....
        /*0084*/ 	.word	0xffffffff


	//   ....[5]....
        /*0088*/ 	.word	0xffffffff


	//   ....[6]....
        /*008c*/ 	.word	0xffffffff


	//   ....[7]....
        /*0090*/ 	.word	0xffffffff


	//   ....[8]....
        /*0094*/ 	.word	0xffffffff


	//   ....[9]....
        /*0098*/ 	.word	0xffffffff


	//   ....[10]....
        /*009c*/ 	.word	0xffffffff


	//   ....[11]....
        /*00a0*/ 	.word	0xffffffff


	//   ....[12]....
        /*00a4*/ 	.word	0xffffffff


	//   ....[13]....
        /*00a8*/ 	.word	0xffffffff


	//----- nvinfo : EIATTR_COOP_GROUP_INSTR_OFFSETS
	.align		4
.L_41:
        /*00ac*/ 	.byte	0x04, 0x28
        /*00ae*/ 	.short	(.L_43 - .L_42)


	//   ....[0]....
.L_42:
        /*00b0*/ 	.word	0x000000b0


	//   ....[1]....
        /*00b4*/ 	.word	0x00000510


	//   ....[2]....
        /*00b8*/ 	.word	0x000009c0


	//   ....[3]....
        /*00bc*/ 	.word	0x00000b10


	//   ....[4]....
        /*00c0*/ 	.word	0x00000c00


	//   ....[5]....
        /*00c4*/ 	.word	0x00000d60


	//   ....[6]....
        /*00c8*/ 	.word	0x00000ef0


	//   ....[7]....
        /*00cc*/ 	.word	0x00001130


	//   ....[8]....
        /*00d0*/ 	.word	0x000024d0


	//   ....[9]....
        /*00d4*/ 	.word	0x00003fd0


	//   ....[10]....
        /*00d8*/ 	.word	0x000044a0


	//   ....[11]....
        /*00dc*/ 	.word	0x000044d0


	//   ....[12]....
        /*00e0*/ 	.word	0x00005010


	//   ....[13]....
        /*00e4*/ 	.word	0x00005220


	//----- nvinfo : EIATTR_VRC_CTA_INIT_COUNT
	.align		4
.L_43:
        /*00e8*/ 	.byte	0x02, 0x4a
        /*00ea*/ 	.byte	0x80
	.zero		1


	//----- nvinfo : EIATTR_SYSCALL_OFFSETS
	.align		4
        /*00ec*/ 	.byte	0x04, 0x46
        /*00ee*/ 	.short	(.L_45 - .L_44)


	//   ....[0]....
.L_44:
        /*00f0*/ 	.word	0x00006b50


	//   ....[1]....
        /*00f4*/ 	.word	0x00006c90


	//   ....[2]....
        /*00f8*/ 	.word	0x00007470


	//   ....[3]....
        /*00fc*/ 	.word	0x00008260


	//----- nvinfo : EIATTR_MBARRIER_INSTR_OFFSETS
	.align		4
.L_45:
        /*0100*/ 	.byte	0x04, 0x39
        /*0102*/ 	.short	(.L_47 - .L_46)


	//   ....[0]....
.L_46:
        /*0104*/ 	.word	0x00000660
        /*0108*/ 	.word	0x000000ff
        /*010c*/ 	.word	0x00000000
        /*0110*/ 	.short	0x0100
        /*0112*/ 	.byte	0x04
	.zero		1


	//   ....[1]....
        /*0114*/ 	.word	0x00000670
        /*0118*/ 	.word	0x000000ff
        /*011c*/ 	.word	0x000000d0
        /*0120*/ 	.short	0x0100
        /*0122*/ 	.byte	0x04
	.zero		1


	//   ....[2]....
        /*0124*/ 	.word	0x00000680
        /*0128*/ 	.word	0x000000ff
        /*012c*/ 	.word	0x00000008
        /*0130*/ 	.short	0x0100
        /*0132*/ 	.byte	0x04
	.zero		1


	//   ....[3]....
        /*0134*/ 	.word	0x00000690
        /*0138*/ 	.word	0x000000ff
        /*013c*/ 	.word	0x000000d8
        /*0140*/ 	.short	0x0100
        /*0142*/ 	.byte	0x04
	.zero		1


	//   ....[4]....
        /*0144*/ 	.word	0x000006a0
        /*0148*/ 	.word	0x000000ff
        /*014c*/ 	.word	0x00000010
        /*0150*/ 	.short	0x0100
        /*0152*/ 	.byte	0x04
	.zero		1


	//   ....[5]....
        /*0154*/ 	.word	0x000006b0
        /*0158*/ 	.word	0x000000ff
        /*015c*/ 	.word	0x000000e0
        /*0160*/ 	.short	0x0100
        /*0162*/ 	.byte	0x04
	.zero		1


	//   ....[6]....
        /*0164*/ 	.word	0x000006c0
        /*0168*/ 	.word	0x000000ff
        /*016c*/ 	.word	0x00000018
        /*0170*/ 	.short	0x0100
        /*0172*/ 	.byte	0x04
	.zero		1


	//   ....[7]....
        /*0174*/ 	.word	0x000006d0
        /*0178*/ 	.word	0x000000ff
        /*017c*/ 	.word	0x000000e8
        /*0180*/ 	.short	0x0100
        /*0182*/ 	.byte	0x04
	.zero		1


	//   ....[8]....
        /*0184*/ 	.word	0x000006e0
        /*0188*/ 	.word	0x000000ff
        /*018c*/ 	.word	0x00000020
        /*0190*/ 	.short	0x0100
        /*0192*/ 	.byte	0x04
	.zero		1


	//   ....[9]....
        /*0194*/ 	.word	0x000006f0
        /*0198*/ 	.word	0x000000ff
        /*019c*/ 	.word	0x000000f0
        /*01a0*/ 	.short	0x0100
        /*01a2*/ 	.byte	0x04
	.zero		1


	//   ....[10]....
        /*01a4*/ 	.word	0x00000700
        /*01a8*/ 	.word	0x000000ff
        /*01ac*/ 	.word	0x00000028
        /*01b0*/ 	.short	0x0100
        /*01b2*/ 	.byte	0x04
	.zero		1


	//   ....[11]....
        /*01b4*/ 	.word	0x00000710
        /*01b8*/ 	.word	0x000000ff
        /*01bc*/ 	.word	0x000000f8
        /*01c0*/ 	.short	0x0100
        /*01c2*/ 	.byte	0x04
	.zero		1


	//   ....[12]....
        /*01c4*/ 	.word	0x00000720
        /*01c8*/ 	.word	0x000000ff
        /*01cc*/ 	.word	0x00000030
        /*01d0*/ 	.short	0x0100
        /*01d2*/ 	.byte	0x04
	.zero		1


	//   ....[13]....
        /*01d4*/ 	.word	0x00000730
        /*01d8*/ 	.word	0x000000ff
        /*01dc*/ 	.word	0x00000100
        /*01e0*/ 	.short	0x0100
        /*01e2*/ 	.byte	0x04
	.zero		1


	//   ....[14]....
        /*01e4*/ 	.word	0x00000740
        /*01e8*/ 	.word	0x000000ff
        /*01ec*/ 	.word	0x00000038
        /*01f0*/ 	.short	0x0100
        /*01f2*/ 	.byte	0x04
	.zero		1


	//   ....[15]....
        /*01f4*/ 	.word	0x00000750
        /*01f8*/ 	.word	0x000000ff
        /*01fc*/ 	.word	0x00000108
        /*0200*/ 	.short	0x0100
        /*0202*/ 	.byte	0x04
	.zero		1


	//   ....[16]....
        /*0204*/ 	.word	0x00000760
        /*0208*/ 	.word	0x000000ff
        /*020c*/ 	.word	0x00000040
        /*0210*/ 	.short	0x0100
        /*0212*/ 	.byte	0x04
	.zero		1


	//   ....[17]....
        /*0214*/ 	.word	0x00000770
        /*0218*/ 	.word	0x000000ff
        /*021c*/ 	.word	0x00000110
        /*0220*/ 	.short	0x0100
        /*0222*/ 	.byte	0x04
	.zero		1


	//   ....[18]....
        /*0224*/ 	.word	0x00000780
        /*0228*/ 	.word	0x000000ff
        /*022c*/ 	.word	0x00000048
        /*0230*/ 	.short	0x0100
        /*0232*/ 	.byte	0x04
	.zero		1


	//   ....[19]....
        /*0234*/ 	.word	0x00000790
        /*0238*/ 	.word	0x000000ff
        /*023c*/ 	.word	0x00000118
        /*0240*/ 	.short	0x0100
        /*0242*/ 	.byte	0x04
	.zero		1


	//   ....[20]....
        /*0244*/ 	.word	0x000007a0
        /*0248*/ 	.word	0x000000ff
        /*024c*/ 	.word	0x00000050
        /*0250*/ 	.short	0x0100
        /*0252*/ 	.byte	0x04
	.zero		1


	//   ....[21]....
        /*0254*/ 	.word	0x000007b0
        /*0258*/ 	.word	0x000000ff
        /*025c*/ 	.word	0x00000120
        /*0260*/ 	.short	0x0100
        /*0262*/ 	.byte	0x04
	.zero		1


	//   ....[22]....
        /*0264*/ 	.word	0x000007c0
        /*0268*/ 	.word	0x000000ff
        /*026c*/ 	.word	0x00000058
        /*0270*/ 	.short	0x0100
        /*0272*/ 	.byte	0x04
	.zero		1


	//   ....[23]....
        /*0274*/ 	.word	0x000007d0
        /*0278*/ 	.word	0x000000ff
        /*027c*/ 	.word	0x00000128
        /*0280*/ 	.short	0x0100
        /*0282*/ 	.byte	0x04
	.zero		1


	//   ....[24]....
        /*0284*/ 	.word	0x000007e0
        /*0288*/ 	.word	0x000000ff
        /*028c*/ 	.word	0x00000060
        /*0290*/ 	.short	0x0100
        /*0292*/ 	.byte	0x04
	.zero		1


	//   ....[25]....
        /*0294*/ 	.word	0x000007f0
        /*0298*/ 	.word	0x000000ff
        /*029c*/ 	.word	0x00000130
        /*02a0*/ 	.short	0x0100
        /*02a2*/ 	.byte	0x04
	.zero		1


	//   ....[26]....
        /*02a4*/ 	.word	0x00000800
        /*02a8*/ 	.word	0x000000ff
        /*02ac*/ 	.word	0x00000068
        /*02b0*/ 	.short	0x0100
        /*02b2*/ 	.byte	0x04
	.zero		1


	//   ....[27]....
        /*02b4*/ 	.word	0x00000810
        /*02b8*/ 	.word	0x000000ff
        /*02bc*/ 	.word	0x00000138
        /*02c0*/ 	.short	0x0100
        /*02c2*/ 	.byte	0x04
	.zero		1


	//   ....[28]....
        /*02c4*/ 	.word	0x00000820
        /*02c8*/ 	.word	0x000000ff
        /*02cc*/ 	.word	0x00000070
        /*02d0*/ 	.short	0x0100
        /*02d2*/ 	.byte	0x04
	.zero		1


	//   ....[29]....
        /*02d4*/ 	.word	0x00000830
        /*02d8*/ 	.word	0x000000ff
        /*02dc*/ 	.word	0x00000140
        /*02e0*/ 	.short	0x0100
        /*02e2*/ 	.byte	0x04
	.zero		1


	//   ....[30]....
        /*02e4*/ 	.word	0x00000840
        /*02e8*/ 	.word	0x000000ff
        /*02ec*/ 	.word	0x00000078
        /*02f0*/ 	.short	0x0100
        /*02f2*/ 	.byte	0x04
	.zero		1


	//   ....[31]....
        /*02f4*/ 	.word	0x00000850
        /*02f8*/ 	.word	0x000000ff
        /*02fc*/ 	.word	0x00000148
        /*0300*/ 	.short	0x0100
        /*0302*/ 	.byte	0x04
	.zero		1


	//   ....[32]....
        /*0304*/ 	.word	0x00000860
        /*0308*/ 	.word	0x000000ff
        /*030c*/ 	.word	0x00000080
        /*0310*/ 	.short	0x0100
        /*0312*/ 	.byte	0x04
	.zero		1


	//   ....[33]....
        /*0314*/ 	.word	0x00000870
        /*0318*/ 	.word	0x000000ff
        /*031c*/ 	.word	0x00000150
        /*0320*/ 	.short	0x0100
        /*0322*/ 	.byte	0x04
	.zero		1


	//   ....[34]....
        /*0324*/ 	.word	0x00000880
        /*0328*/ 	.word	0x000000ff
        /*032c*/ 	.word	0x00000088
        /*0330*/ 	.short	0x0100
        /*0332*/ 	.byte	0x04
	.zero		1


	//   ....[35]....
        /*0334*/ 	.word	0x00000890
        /*0338*/ 	.word	0x000000ff
        /*033c*/ 	.word	0x00000158
        /*0340*/ 	.short	0x0100
        /*0342*/ 	.byte	0x04
	.zero		1


	//   ....[36]....
        /*0344*/ 	.word	0x000008a0
        /*0348*/ 	.word	0x000000ff
        /*034c*/ 	.word	0x00000090
        /*0350*/ 	.short	0x0100
        /*0352*/ 	.byte	0x04
	.zero		1


	//   ....[37]....
        /*0354*/ 	.word	0x000008b0
        /*0358*/ 	.word	0x000000ff
        /*035c*/ 	.word	0x00000160
        /*0360*/ 	.short	0x0100
        /*0362*/ 	.byte	0x04
	.zero		1


	//   ....[38]....
        /*0364*/ 	.word	0x000008c0
        /*0368*/ 	.word	0x000000ff
        /*036c*/ 	.word	0x00000098
        /*0370*/ 	.short	0x0100
        /*0372*/ 	.byte	0x04
	.zero		1


	//   ....[39]....
        /*0374*/ 	.word	0x000008d0
        /*0378*/ 	.word	0x000000ff
        /*037c*/ 	.word	0x00000168
        /*0380*/ 	.short	0x0100
        /*0382*/ 	.byte	0x04
	.zero		1


	//   ....[40]....
        /*0384*/ 	.word	0x000008e0
        /*0388*/ 	.word	0x000000ff
        /*038c*/ 	.word	0x000000a0
        /*0390*/ 	.short	0x0100
        /*0392*/ 	.byte	0x04
	.zero		1


	//   ....[41]....
        /*0394*/ 	.word	0x000008f0
        /*0398*/ 	.word	0x000000ff
        /*039c*/ 	.word	0x00000170
        /*03a0*/ 	.short	0x0100
        /*03a2*/ 	.byte	0x04
	.zero		1


	//   ....[42]....
        /*03a4*/ 	.word	0x00000900
        /*03a8*/ 	.word	0x000000ff
        /*03ac*/ 	.word	0x000000a8
        /*03b0*/ 	.short	0x0100
        /*03b2*/ 	.byte	0x04
	.zero		1


	//   ....[43]....
        /*03b4*/ 	.word	0x00000910
        /*03b8*/ 	.word	0x000000ff
        /*03bc*/ 	.word	0x00000178
        /*03c0*/ 	.short	0x0100
        /*03c2*/ 	.byte	0x04
	.zero		1


	//   ....[44]....
        /*03c4*/ 	.word	0x00000920
        /*03c8*/ 	.word	0x000000ff
        /*03cc*/ 	.word	0x000000b0
        /*03d0*/ 	.short	0x0100
        /*03d2*/ 	.byte	0x04
	.zero		1


	//   ....[45]....
        /*03d4*/ 	.word	0x00000930
        /*03d8*/ 	.word	0x000000ff
        /*03dc*/ 	.word	0x00000180
        /*03e0*/ 	.short	0x0100
        /*03e2*/ 	.byte	0x04
	.zero		1


	//   ....[46]....
        /*03e4*/ 	.word	0x00000940
        /*03e8*/ 	.word	0x000000ff
        /*03ec*/ 	.word	0x000000b8
        /*03f0*/ 	.short	0x0100
        /*03f2*/ 	.byte	0x04
	.zero		1


	//   ....[47]....
        /*03f4*/ 	.word	0x00000950
        /*03f8*/ 	.word	0x000000ff
        /*03fc*/ 	.word	0x00000188
        /*0400*/ 	.short	0x0100
        /*0402*/ 	.byte	0x04
	.zero		1


	//   ....[48]....
        /*0404*/ 	.word	0x00000960
        /*0408*/ 	.word	0x000000ff
        /*040c*/ 	.word	0x000000c0
        /*0410*/ 	.short	0x0100
        /*0412*/ 	.byte	0x04
	.zero		1


	//   ....[49]....
        /*0414*/ 	.word	0x00000970
        /*0418*/ 	.word	0x000000ff
        /*041c*/ 	.word	0x00000190
        /*0420*/ 	.short	0x0100
        /*0422*/ 	.byte	0x04
	.zero		1


	//   ....[50]....
        /*0424*/ 	.word	0x00000980
        /*0428*/ 	.word	0x000000ff
        /*042c*/ 	.word	0x000000c8
        /*0430*/ 	.short	0x0100
        /*0432*/ 	.byte	0x04
	.zero		1


	//   ....[51]....
        /*0434*/ 	.word	0x00000990
        /*0438*/ 	.word	0x000000ff
        /*043c*/ 	.word	0x00000198
        /*0440*/ 	.short	0x0100
        /*0442*/ 	.byte	0x04
	.zero		1


	//   ....[52]....
        /*0444*/ 	.word	0x00000ac0
        /*0448*/ 	.word	0x000000ff
        /*044c*/ 	.word	0x000001a0
        /*0450*/ 	.short	0x0100
        /*0452*/ 	.byte	0x04
	.zero		1


	//   ....[53]....
        /*0454*/ 	.word	0x00000ad0
        /*0458*/ 	.word	0x000000ff
        /*045c*/ 	.word	0x000001b0
        /*0460*/ 	.short	0x0100
        /*0462*/ 	.byte	0x04
	.zero		1


	//   ....[54]....
        /*0464*/ 	.word	0x00000ae0
        /*0468*/ 	.word	0x000000ff
        /*046c*/ 	.word	0x000001a8
        /*0470*/ 	.short	0x0100
        /*0472*/ 	.byte	0x04
	.zero		1


	//   ....[55]....
        /*0474*/ 	.word	0x00000af0
        /*0478*/ 	.word	0x000000ff
        /*047c*/ 	.word	0x000001b8
        /*0480*/ 	.short	0x0100
        /*0482*/ 	.byte	0x04
	.zero		1


	//   ....[56]....
        /*0484*/ 	.word	0x00000bd0
        /*0488*/ 	.word	0x000000ff
        /*048c*/ 	.word	0x000001c0
        /*0490*/ 	.short	0x0100
        /*0492*/ 	.byte	0x06
	.zero		1


	//   ....[57]....
        /*0494*/ 	.word	0x00000be0
        /*0498*/ 	.word	0x000000ff
        /*049c*/ 	.word	0x000001c8
        /*04a0*/ 	.short	0x0100
        /*04a2*/ 	.byte	0x06
	.zero		1


	//   ....[58]....
        /*04a4*/ 	.word	0x00000d10
        /*04a8*/ 	.word	0x000000ff
        /*04ac*/ 	.word	0x000001d0
        /*04b0*/ 	.short	0x0100
        /*04b2*/ 	.byte	0x06
	.zero		1


	//   ....[59]....
        /*04b4*/ 	.word	0x00000d20
        /*04b8*/ 	.word	0x000000ff
        /*04bc*/ 	.word	0x000001e0
        /*04c0*/ 	.short	0x0100
        /*04c2*/ 	.byte	0x06
	.zero		1


	//   ....[60]....
        /*04c4*/ 	.word	0x00000d30
        /*04c8*/ 	.word	0x000000ff
        /*04cc*/ 	.word	0x000001d8
        /*04d0*/ 	.short	0x0100
        /*04d2*/ 	.byte	0x06
	.zero		1


	//   ....[61]....
        /*04d4*/ 	.word	0x00000d40
        /*04d8*/ 	.word	0x000000ff
        /*04dc*/ 	.word	0x000001e8
        /*04e0*/ 	.short	0x0100
        /*04e2*/ 	.byte	0x06
	.zero		1


	//   ....[62]....
        /*04e4*/ 	.word	0x00000e60
        /*04e8*/ 	.word	0x000000ff
        /*04ec*/ 	.word	0x000001f0
        /*04f0*/ 	.short	0x0100
        /*04f2*/ 	.byte	0x04
	.zero		1


	//   ....[63]....
        /*04f4*/ 	.word	0x00000e70
        /*04f8*/ 	.word	0x000000ff
        /*04fc*/ 	.word	0x00000210
        /*0500*/ 	.short	0x0100
        /*0502*/ 	.byte	0x04
	.zero		1


	//   ....[64]....
        /*0504*/ 	.word	0x00000e80
        /*0508*/ 	.word	0x000000ff
        /*050c*/ 	.word	0x000001f8
        /*0510*/ 	.short	0x0100
        /*0512*/ 	.byte	0x04
	.zero		1


	//   ....[65]....
        /*0514*/ 	.word	0x00000e90
        /*0518*/ 	.word	0x000000ff
        /*051c*/ 	.word	0x00000218
        /*0520*/ 	.short	0x0100
        /*0522*/ 	.byte	0x04
	.zero		1


	//   ....[66]....
        /*0524*/ 	.word	0x00000ea0
        /*0528*/ 	.word	0x000000ff
        /*052c*/ 	.word	0x00000200
        /*0530*/ 	.short	0x0100
        /*0532*/ 	.byte	0x04
	.zero		1


	//   ....[67]....
        /*0534*/ 	.word	0x00000eb0
        /*0538*/ 	.word	0x000000ff
        /*053c*/ 	.word	0x00000220
        /*0540*/ 	.short	0x0100
        /*0542*/ 	.byte	0x04
	.zero		1


	//   ....[68]....
        /*0544*/ 	.word	0x00000ec0
        /*0548*/ 	.word	0x000000ff
        /*054c*/ 	.word	0x00000208
        /*0550*/ 	.short	0x0100
        /*0552*/ 	.byte	0x04
	.zero		1


	//   ....[69]....
        /*0554*/ 	.word	0x00000ed0
        /*0558*/ 	.word	0x000000ff
        /*055c*/ 	.word	0x00000228
        /*0560*/ 	.short	0x0100
        /*0562*/ 	.byte	0x04
	.zero		1


	//   ....[70]....
        /*0564*/ 	.word	0x00000fc0
        /*0568*/ 	.word	0x000000ff
        /*056c*/ 	.word	0x00000230
        /*0570*/ 	.short	0x0100
        /*0572*/ 	.byte	0x04
	.zero		1


	//   ....[71]....
        /*0574*/ 	.word	0x00000fd0
        /*0578*/ 	.word	0x000000ff
        /*057c*/ 	.word	0x00000240
        /*0580*/ 	.short	0x0100
        /*0582*/ 	.byte	0x04
	.zero		1


	//   ....[72]....
        /*0584*/ 	.word	0x00000fe0
        /*0588*/ 	.word	0x000000ff
        /*058c*/ 	.word	0x00000238
        /*0590*/ 	.short	0x0100
        /*0592*/ 	.byte	0x04
	.zero		1


	//   ....[73]....
        /*0594*/ 	.word	0x00000ff0
        /*0598*/ 	.word	0x000000ff
        /*059c*/ 	.word	0x00000248
        /*05a0*/ 	.short	0x0100
        /*05a2*/ 	.byte	0x04
	.zero		1


	//   ....[74]....
        /*05a4*/ 	.word	0x000010f0
        /*05a8*/ 	.word	0x000000ff
        /*05ac*/ 	.word	0x00000250
        /*05b0*/ 	.short	0x0100
        /*05b2*/ 	.byte	0x06
	.zero		1


	//   ....[75]....
        /*05b4*/ 	.word	0x00001cf0
        /*05b8*/ 	.word	0x00000003
        /*05bc*/ 	.word	0x00000240
        /*05c0*/ 	.short	0x010a
        /*05c2*/ 	.byte	0xff
	.zero		1


	//   ....[76]....
        /*05c4*/ 	.word	0x00001d20
        /*05c8*/ 	.word	0x00000003
        /*05cc*/ 	.word	0x00000230
        /*05d0*/ 	.short	0x0101
        /*05d2*/ 	.byte	0xff
	.zero		1


	//   ....[77]....
        /*05d4*/ 	.word	0x00001de0
        /*05d8*/ 	.word	0x000000ff
        /*05dc*/ 	.word	0x000000d0
        /*05e0*/ 	.short	0x010a
        /*05e2*/ 	.byte	0x04
	.zero		1


	//   ....[78]....
        /*05e4*/ 	.word	0x00001eb0
        /*05e8*/ 	.word	0x000000ff
        /*05ec*/ 	.word	0x000000d0
        /*05f0*/ 	.short	0x010a
        /*05f2*/ 	.byte	0x21
	.zero		1


	//   ....[79]....
        /*05f4*/ 	.word	0x00002060
        /*05f8*/ 	.word	0x000000ff
        /*05fc*/ 	.word	0x000000d0
        /*0600*/ 	.short	0x010a
        /*0602*/ 	.byte	0x05
	.zero		1


	//   ....[80]....
        /*0604*/ 	.word	0x00002170
        /*0608*/ 	.word	0x000000ff
        /*060c*/ 	.word	0x000001c8
        /*0610*/ 	.short	0x0101
        /*0612*/ 	.byte	0x06
	.zero		1


	//   ....[81]....
        /*0614*/ 	.word	0x00002190
        /*0618*/ 	.word	0x000000ff
        /*061c*/ 	.word	0x000000d0
        /*0620*/ 	.short	0x010a
        /*0622*/ 	.byte	0x04
	.zero		1


	//   ....[82]....
        /*0624*/ 	.word	0x00002210
        /*0628*/ 	.word	0x000000ff
        /*062c*/ 	.word	0x000000d0
        /*0630*/ 	.short	0x010a
        /*0632*/ 	.byte	0x11
	.zero		1


	//   ....[83]....
        /*0634*/ 	.word	0x000023a0
        /*0638*/ 	.word	0x000000ff
        /*063c*/ 	.word	0x000000d0
        /*0640*/ 	.short	0x010a
        /*0642*/ 	.byte	0x05
	.zero		1


	//   ....[84]....
        /*0644*/ 	.word	0x00002500
        /*0648*/ 	.word	0x00000003
        /*064c*/ 	.word	0x000001d0
        /*0650*/ 	.short	0x010a
        /*0652*/ 	.byte	0xff
	.zero		1


	//   ....[85]....
        /*0654*/ 	.word	0x00002650
        /*0658*/ 	.word	0x00000000
        /*065c*/ 	.word	0x00000000
        /*0660*/ 	.short	0x0101
        /*0662*/ 	.byte	0xff
	.zero		1


	//   ....[86]....
        /*0664*/ 	.word	0x00002bf0
        /*0668*/ 	.word	0x000000ff
        /*066c*/ 	.word	0x00000000
        /*0670*/ 	.short	0x010a
        /*0672*/ 	.byte	0x04
	.zero		1


	//   ....[87]....
        /*0674*/ 	.word	0x00002c80
        /*0678*/ 	.word	0x000000ff
        /*067c*/ 	.word	0x00000000
        /*0680*/ 	.short	0x010a
        /*0682*/ 	.byte	0x05
	.zero		1


	//   ....[88]....
        /*0684*/ 	.word	0x00002d10
        /*0688*/ 	.word	0x000000ff
        /*068c*/ 	.word	0x00000000
        /*0690*/ 	.short	0x010a
        /*0692*/ 	.byte	0x05
	.zero		1


	//   ....[89]....
        /*0694*/ 	.word	0x00002da0
        /*0698*/ 	.word	0x000000ff
        /*069c*/ 	.word	0x00000000
        /*06a0*/ 	.short	0x010a
        /*06a2*/ 	.byte	0x05
	.zero		1


	//   ....[90]....
        /*06a4*/ 	.word	0x00002e30
        /*06a8*/ 	.word	0x000000ff
        /*06ac*/ 	.word	0x00000000
        /*06b0*/ 	.short	0x010a
        /*06b2*/ 	.byte	0x05
	.zero		1


	//   ....[91]....
        /*06b4*/ 	.word	0x00002ec0
        /*06b8*/ 	.word	0x000000ff
        /*06bc*/ 	.word	0x00000000
        /*06c0*/ 	.short	0x010a
        /*06c2*/ 	.byte	0x05
	.zero		1


	//   ....[92]....
        /*06c4*/ 	.word	0x00002f50
        /*06c8*/ 	.word	0x000000ff
        /*06cc*/ 	.word	0x00000000
        /*06d0*/ 	.short	0x010a
        /*06d2*/ 	.byte	0x05
	.zero		1


	//   ....[93]....
        /*06d4*/ 	.word	0x00002fe0
        /*06d8*/ 	.word	0x000000ff
        /*06dc*/ 	.word	0x00000000
        /*06e0*/ 	.short	0x010a
        /*06e2*/ 	.byte	0x05
	.zero		1


	//   ....[94]....
        /*06e4*/ 	.word	0x00003070
        /*06e8*/ 	.word	0x000000ff
        /*06ec*/ 	.word	0x00000000
        /*06f0*/ 	.short	0x010a
        /*06f2*/ 	.byte	0x05
	.zero		1


	//   ....[95]....
        /*06f4*/ 	.word	0x00003100
        /*06f8*/ 	.word	0x000000ff
        /*06fc*/ 	.word	0x00000000
        /*0700*/ 	.short	0x010a
        /*0702*/ 	.byte	0x05
	.zero		1


	//   ....[96]....
        /*0704*/ 	.word	0x00003190
        /*0708*/ 	.word	0x000000ff
        /*070c*/ 	.word	0x00000000
        /*0710*/ 	.short	0x010a
        /*0712*/ 	.byte	0x05
	.zero		1


	//   ....[97]....
        /*0714*/ 	.word	0x00003220
        /*0718*/ 	.word	0x000000ff
        /*071c*/ 	.word	0x00000000
        /*0720*/ 	.short	0x010a
        /*0722*/ 	.byte	0x05
	.zero		1


	//   ....[98]....
        /*0724*/ 	.word	0x000032b0
        /*0728*/ 	.word	0x000000ff
        /*072c*/ 	.word	0x00000000
        /*0730*/ 	.short	0x010a
        /*0732*/ 	.byte	0x05
	.zero		1


	//   ....[99]....
        /*0734*/ 	.word	0x00003340
        /*0738*/ 	.word	0x000000ff
        /*073c*/ 	.word	0x00000000
        /*0740*/ 	.short	0x010a
        /*0742*/ 	.byte	0x05
	.zero		1


	//   ....[100]....
        /*0744*/ 	.word	0x000033d0
        /*0748*/ 	.word	0x000000ff
        /*074c*/ 	.word	0x00000000
        /*0750*/ 	.short	0x010a
        /*0752*/ 	.byte	0x05
	.zero		1


	//   ....[101]....
        /*0754*/ 	.word	0x00003460
        /*0758*/ 	.word	0x000000ff
        /*075c*/ 	.word	0x00000000
        /*0760*/ 	.short	0x010a
        /*0762*/ 	.byte	0x05
	.zero		1


	//   ....[102]....
        /*0764*/ 	.word	0x000034f0
        /*0768*/ 	.word	0x000000ff
        /*076c*/ 	.word	0x00000000
        /*0770*/ 	.short	0x010a
        /*0772*/ 	.byte	0x05
	.zero		1


	//   ....[103]....
        /*0774*/ 	.word	0x00003580
        /*0778*/ 	.word	0x000000ff
        /*077c*/ 	.word	0x00000000
        /*0780*/ 	.short	0x010a
        /*0782*/ 	.byte	0x05
	.zero		1


	//   ....[104]....
        /*0784*/ 	.word	0x00003610
        /*0788*/ 	.word	0x000000ff
        /*078c*/ 	.word	0x00000000
        /*0790*/ 	.short	0x010a
        /*0792*/ 	.byte	0x05
	.zero		1


	//   ....[105]....
        /*0794*/ 	.word	0x000036a0
        /*0798*/ 	.word	0x000000ff
        /*079c*/ 	.word	0x00000000
        /*07a0*/ 	.short	0x010a
        /*07a2*/ 	.byte	0x05
	.zero		1


	//   ....[106]....
        /*07a4*/ 	.word	0x00003730
        /*07a8*/ 	.word	0x000000ff
        /*07ac*/ 	.word	0x00000000
        /*07b0*/ 	.short	0x010a
        /*07b2*/ 	.byte	0x05
	.zero		1


	//   ....[107]....
        /*07b4*/ 	.word	0x000037c0
        /*07b8*/ 	.word	0x000000ff
        /*07bc*/ 	.word	0x00000000
        /*07c0*/ 	.short	0x010a
        /*07c2*/ 	.byte	0x05
	.zero		1


	//   ....[108]....
        /*07c4*/ 	.word	0x00003850
        /*07c8*/ 	.word	0x000000ff
        /*07cc*/ 	.word	0x00000000
        /*07d0*/ 	.short	0x010a
        /*07d2*/ 	.byte	0x05
	.zero		1


	//   ....[109]....
        /*07d4*/ 	.word	0x000038e0
        /*07d8*/ 	.word	0x000000ff
        /*07dc*/ 	.word	0x00000000
        /*07e0*/ 	.short	0x010a
        /*07e2*/ 	.byte	0x05
	.zero		1


	//   ....[110]....
        /*07e4*/ 	.word	0x00003970
        /*07e8*/ 	.word	0x000000ff
        /*07ec*/ 	.word	0x00000000
        /*07f0*/ 	.short	0x010a
        /*07f2*/ 	.byte	0x05
	.zero		1


	//   ....[111]....
        /*07f4*/ 	.word	0x00003a10
        /*07f8*/ 	.word	0x00000000
        /*07fc*/ 	.word	0x00000000
        /*0800*/ 	.short	0x010a
        /*0802*/ 	.byte	0xff
	.zero		1


	//   ....[112]....
        /*0804*/ 	.word	0x00003b30
        /*0808*/ 	.word	0x00000002
        /*080c*/ 	.word	0x00000230
        /*0810*/ 	.short	0x010a
        /*0812*/ 	.byte	0xff
	.zero		1


	//   ....[113]....
        /*0814*/ 	.word	0x00003b90
        /*0818*/ 	.word	0x00000004
        /*081c*/ 	.word	0x00000000
        /*0820*/ 	.short	0x0101
        /*0822*/ 	.byte	0xff
	.zero		1


	//   ....[114]....
        /*0824*/ 	.word	0x00003bb0
        /*0828*/ 	.word	0x000000ff
        /*082c*/ 	.word	0x000001e0
        /*0830*/ 	.short	0x010a
        /*0832*/ 	.byte	0x04
	.zero		1


	//   ....[115]....
        /*0834*/ 	.word	0x00003cd0
        /*0838*/ 	.word	0x00000002
        /*083c*/ 	.word	0x000001d0
        /*0840*/ 	.short	0x010a
        /*0842*/ 	.byte	0xff
	.zero		1


	//   ....[116]....
        /*0844*/ 	.word	0x00003de0
        /*0848*/ 	.word	0x00000002
        /*084c*/ 	.word	0x00000000
        /*0850*/ 	.short	0x0101
        /*0852*/ 	.byte	0xff
	.zero		1


	//   ....[117]....
        /*0854*/ 	.word	0x00003e70
        /*0858*/ 	.word	0x000000ff
        /*085c*/ 	.word	0x000001e0
        /*0860*/ 	.short	0x0106
        /*0862*/ 	.byte	0x04
	.zero		1


	//   ....[118]....
        /*0864*/ 	.word	0x00003e90
        /*0868*/ 	.word	0x000000ff
        /*086c*/ 	.word	0x000001e0
        /*0870*/ 	.short	0x010a
        /*0872*/ 	.byte	0x04
	.zero		1


	//   ....[119]....
        /*0874*/ 	.word	0x00003f20
        /*0878*/ 	.word	0x000000ff
        /*087c*/ 	.word	0x000001e0
        /*0880*/ 	.short	0x0106
        /*0882*/ 	.byte	0x07
	.zero		1


	//   ....[120]....
        /*0884*/ 	.word	0x00003f60
        /*0888*/ 	.word	0x00000000
        /*088c*/ 	.word	0x000001e0
        /*0890*/ 	.short	0x010a
        /*0892*/ 	.byte	0xff
	.zero		1


	//   ....[121]....
        /*0894*/ 	.word	0x000041a0
        /*0898*/ 	.word	0x000000ff
        /*089c*/ 	.word	0x00000008
        /*08a0*/ 	.short	0x010a
        /*08a2*/ 	.byte	0x05
	.zero		1


	//   ....[122]....
        /*08a4*/ 	.word	0x000041c0
        /*08a8*/ 	.word	0x000000ff
        /*08ac*/ 	.word	0x00000008
        /*08b0*/ 	.short	0x010a
        /*08b2*/ 	.byte	0x05
	.zero		1


	//   ....[123]....
        /*08b4*/ 	.word	0x00004350
        /*08b8*/ 	.word	0x000000ff
        /*08bc*/ 	.word	0x00000008
        /*08c0*/ 	.short	0x010a
        /*08c2*/ 	.byte	0x05
	.zero		1


	//   ....[124]....
        /*08c4*/ 	.word	0x00004370
        /*08c8*/ 	.word	0x000000ff
        /*08cc*/ 	.word	0x00000008
        /*08d0*/ 	.short	0x010a
        /*08d2*/ 	.byte	0x05
	.zero		1


	//   ....[125]....
        /*08d4*/ 	.word	0x00004430
        /*08d8*/ 	.word	0x000000ff
        /*08dc*/ 	.word	0x00000000
        /*08e0*/ 	.short	0x0101
        /*08e2*/ 	.byte	0x04
	.zero		1


	//   ....[126]....
        /*08e4*/ 	.word	0x00004730
        /*08e8*/ 	.word	0x00000000
        /*08ec*/ 	.word	0x000001d0
        /*08f0*/ 	.short	0x010a
        /*08f2*/ 	.byte	0xff
	.zero		1


	//   ....[127]....
        /*08f4*/ 	.word	0x000047f0
        /*08f8*/ 	.word	0x00000000
        /*08fc*/ 	.word	0x00000000
        /*0900*/ 	.short	0x0101
        /*0902*/ 	.byte	0xff
	.zero		1


	//   ....[128]....
        /*0904*/ 	.word	0x000048b0
        /*0908*/ 	.word	0x000000ff
        /*090c*/ 	.word	0x00000000
        /*0910*/ 	.short	0x010a
        /*0912*/ 	.byte	0x04
	.zero		1


	//   ....[129]....
        /*0914*/ 	.word	0x000048c0
        /*0918*/ 	.word	0x000000ff
        /*091c*/ 	.word	0x00000210
        /*0920*/ 	.short	0x010a
        /*0922*/ 	.byte	0x17
	.zero		1


	//   ....[130]....
        /*0924*/ 	.word	0x00004970
        /*0928*/ 	.word	0x000000ff
        /*092c*/ 	.word	0x00000000
        /*0930*/ 	.short	0x010a
        /*0932*/ 	.byte	0x05
	.zero		1


	//   ....[131]....
        /*0934*/ 	.word	0x00004ab0
        /*0938*/ 	.word	0x000000ff
        /*093c*/ 	.word	0x00000000
        /*0940*/ 	.short	0x010a
        /*0942*/ 	.byte	0x04
	.zero		1


	//   ....[132]....
        /*0944*/ 	.word	0x00004d00
        /*0948*/ 	.word	0x000000ff
        /*094c*/ 	.word	0x00000000
        /*0950*/ 	.short	0x010a
        /*0952*/ 	.byte	0x04
	.zero		1


	//   ....[133]....
        /*0954*/ 	.word	0x00004d90
        /*0958*/ 	.word	0x000000ff
        /*095c*/ 	.word	0x00000000
        /*0960*/ 	.short	0x010a
        /*0962*/ 	.byte	0x05
	.zero		1


	//   ....[134]....
        /*0964*/ 	.word	0x00004e20
        /*0968*/ 	.word	0x000000ff
        /*096c*/ 	.word	0x00000000
        /*0970*/ 	.short	0x010a
        /*0972*/ 	.byte	0x05
	.zero		1


	//   ....[135]....
        /*0974*/ 	.word	0x00004ec0
        /*0978*/ 	.word	0x00000000
        /*097c*/ 	.word	0x00000000
        /*0980*/ 	.short	0x010a
        /*0982*/ 	.byte	0xff
	.zero		1


	//   ....[136]....
        /*0984*/ 	.word	0x00004f00
        /*0988*/ 	.word	0x00000000
        /*098c*/ 	.word	0x00000000
        /*0990*/ 	.short	0x010a
        /*0992*/ 	.byte	0xff
	.zero		1


	//   ....[137]....
        /*0994*/ 	.word	0x00004f70
        /*0998*/ 	.word	0x000000ff
        /*099c*/ 	.word	0x00000000
        /*09a0*/ 	.short	0x0101
        /*09a2*/ 	.byte	0x04
	.zero		1


	//   ....[138]....
        /*09a4*/ 	.word	0x00004fb0
        /*09a8*/ 	.word	0x000000ff
        /*09ac*/ 	.word	0x00000250
        /*09b0*/ 	.short	0x010a
        /*09b2*/ 	.byte	0x11
	.zero		1


	//   ....[139]....
        /*09b4*/ 	.word	0x00005000
        /*09b8*/ 	.word	0x000000ff
        /*09bc*/ 	.word	0x00000000
        /*09c0*/ 	.short	0x0101
        /*09c2*/ 	.byte	0x04
	.zero		1


	//   ....[140]....
        /*09c4*/ 	.word	0x00005480
        /*09c8*/ 	.word	0x0000000c
        /*09cc*/ 	.word	0x000001d0
        /*09d0*/ 	.short	0x010a
        /*09d2*/ 	.byte	0xff
	.zero		1


	//   ....[141]....
        /*09d4*/ 	.word	0x000055f0
        /*09d8*/ 	.word	0x00000000
        /*09dc*/ 	.word	0x00000000
        /*09e0*/ 	.short	0x0101
        /*09e2*/ 	.byte	0xff
	.zero		1


	//   ....[142]....
        /*09e4*/ 	.word	0x00005a80
        /*09e8*/ 	.word	0x000000ff
        /*09ec*/ 	.word	0x000001c8
        /*09f0*/ 	.short	0x010a
        /*09f2*/ 	.byte	0x15
	.zero		1


	//   ....[143]....
        /*09f4*/ 	.word	0x00005c00
        /*09f8*/ 	.word	0x000000ff
        /*09fc*/ 	.word	0x000001b0
        /*0a00*/ 	.short	0x010a
        /*0a02*/ 	.byte	0x15
	.zero		1


	//   ....[144]....
        /*0a04*/ 	.word	0x00005df0
        /*0a08*/ 	.word	0x000000ff
        /*0a0c*/ 	.word	0x000001a0
        /*0a10*/ 	.short	0x010b
        /*0a12*/ 	.byte	0x15
	.zero		1


	//   ....[145]....
        /*0a14*/ 	.word	0x00005e00
        /*0a18*/ 	.word	0x000000ff
        /*0a1c*/ 	.word	0x00000000
        /*0a20*/ 	.short	0x0101
        /*0a22*/ 	.byte	0x06
	.zero		1


	//   ....[146]....
        /*0a24*/ 	.word	0x00005e10
        /*0a28*/ 	.word	0x000000ff
        /*0a2c*/ 	.word	0x000001b8
        /*0a30*/ 	.short	0x010a
        /*0a32*/ 	.byte	0x15
	.zero		1


	//   ....[147]....
        /*0a34*/ 	.word	0x00006050
        /*0a38*/ 	.word	0x000000ff
        /*0a3c*/ 	.word	0x000001a8
        /*0a40*/ 	.short	0x010b
        /*0a42*/ 	.byte	0x15
	.zero		1


	//   ....[148]....
        /*0a44*/ 	.word	0x00006060
        /*0a48*/ 	.word	0x000000ff
        /*0a4c*/ 	.word	0x00000000
        /*0a50*/ 	.short	0x0101
        /*0a52*/ 	.byte	0x25
	.zero		1


	//   ....[149]....
        /*0a54*/ 	.word	0x000060a0
        /*0a58*/ 	.word	0x000000ff
        /*0a5c*/ 	.word	0x000001b0
        /*0a60*/ 	.short	0x010a
        /*0a62*/ 	.byte	0x15
	.zero		1


	//   ....[150]....
        /*0a64*/ 	.word	0x000060e0
        /*0a68*/ 	.word	0x00000000
        /*0a6c*/ 	.word	0x000001b8
        /*0a70*/ 	.short	0x010a
        /*0a72*/ 	.byte	0xff
	.zero		1


	//   ....[151]....
        /*0a74*/ 	.word	0x00006400
        /*0a78*/ 	.word	0x00000003
        /*0a7c*/ 	.word	0x000001d0
        /*0a80*/ 	.short	0x010a
        /*0a82*/ 	.byte	0xff
	.zero		1


	//   ....[152]....
        /*0a84*/ 	.word	0x00006580
        /*0a88*/ 	.word	0x00000000
        /*0a8c*/ 	.word	0x00000000
        /*0a90*/ 	.short	0x0101
        /*0a92*/ 	.byte	0xff
	.zero		1


	//   ....[153]....
        /*0a94*/ 	.word	0x00007060
        /*0a98*/ 	.word	0x00000003
        /*0a9c*/ 	.word	0x000001a0
        /*0aa0*/ 	.short	0x010a
        /*0aa2*/ 	.byte	0xff
	.zero		1


	//   ....[154]....
        /*0aa4*/ 	.word	0x00007080
        /*0aa8*/ 	.word	0x0000005c
        /*0aac*/ 	.word	0x000001f0
        /*0ab0*/ 	.short	0x010a
        /*0ab2*/ 	.byte	0xff
	.zero		1


	//   ....[155]....
        /*0ab4*/ 	.word	0x000071b0
        /*0ab8*/ 	.word	0x00000003
        /*0abc*/ 	.word	0x000001a0
        /*0ac0*/ 	.short	0x010a
        /*0ac2*/ 	.byte	0xff
	.zero		1


	//   ....[156]....
        /*0ac4*/ 	.word	0x000072f0
        /*0ac8*/ 	.word	0x00000000
        /*0acc*/ 	.word	0x00000000
        /*0ad0*/ 	.short	0x0101
        /*0ad2*/ 	.byte	0xff
	.zero		1


	//   ....[157]....
        /*0ad4*/ 	.word	0x00007350
        /*0ad8*/ 	.word	0x0000005c
        /*0adc*/ 	.word	0x000001f0
        /*0ae0*/ 	.short	0x010a
        /*0ae2*/ 	.byte	0xff
	.zero		1


	//   ....[158]....
        /*0ae4*/ 	.word	0x00007f00
        /*0ae8*/ 	.word	0x0000006b
        /*0aec*/ 	.word	0x000001a0
        /*0af0*/ 	.short	0x010a
        /*0af2*/ 	.byte	0xff
	.zero		1


	//   ....[159]....
        /*0af4*/ 	.word	0x00007fc0
        /*0af8*/ 	.word	0x0000006b
        /*0afc*/ 	.word	0x000001a0
        /*0b00*/ 	.short	0x010a
        /*0b02*/ 	.byte	0xff
	.zero		1


	//   ....[160]....
        /*0b04*/ 	.word	0x00008100
        /*0b08*/ 	.word	0x00000002
        /*0b0c*/ 	.word	0x00000000
        /*0b10*/ 	.short	0x0101
        /*0b12*/ 	.byte	0xff
	.zero		1


	//   ....[161]....
        /*0b14*/ 	.word	0x000083e0
        /*0b18*/ 	.word	0x0000005c
        /*0b1c*/ 	.word	0x00000000
        /*0b20*/ 	.short	0x0101
        /*0b22*/ 	.byte	0xff
	.zero		1


	//   ....[162]....
        /*0b24*/ 	.word	0x00008da0
        /*0b28*/ 	.word	0x00000003
        /*0b2c*/ 	.word	0x00000240
        /*0b30*/ 	.short	0x010a
        /*0b32*/ 	.byte	0xff
	.zero		1


	//   ....[163]....
        /*0b34*/ 	.word	0x00008e00
        /*0b38*/ 	.word	0x00000000
        /*0b3c*/ 	.word	0x000000d0
        /*0b40*/ 	.short	0x010a
        /*0b42*/ 	.byte	0xff
	.zero		1


	//   ....[164]....
        /*0b44*/ 	.word	0x00008e60
        /*0b48*/ 	.word	0x00000000
        /*0b4c*/ 	.word	0x000000d0
        /*0b50*/ 	.short	0x010a
        /*0b52*/ 	.byte	0xff
	.zero		1


	//   ....[165]....
        /*0b54*/ 	.word	0x00008eb0
        /*0b58*/ 	.word	0x00000003
        /*0b5c*/ 	.word	0x000001d0
        /*0b60*/ 	.short	0x010a
        /*0b62*/ 	.byte	0xff
	.zero		1


	//   ....[166]....
        /*0b64*/ 	.word	0x00008f10
        /*0b68*/ 	.word	0x00000000
        /*0b6c*/ 	.word	0x00000000
        /*0b70*/ 	.short	0x010a
        /*0b72*/ 	.byte	0xff
	.zero		1


	//   ....[167]....
        /*0b74*/ 	.word	0x00008f70
        /*0b78*/ 	.word	0x00000000
        /*0b7c*/ 	.word	0x00000000
        /*0b80*/ 	.short	0x010a
        /*0b82*/ 	.byte	0xff
	.zero		1


	//   ....[168]....
        /*0b84*/ 	.word	0x00008fd0
        /*0b88*/ 	.word	0x00000000
        /*0b8c*/ 	.word	0x00000000
        /*0b90*/ 	.short	0x010a
        /*0b92*/ 	.byte	0xff
	.zero		1


	//   ....[169]....
        /*0b94*/ 	.word	0x00009030
        /*0b98*/ 	.word	0x00000000
        /*0b9c*/ 	.word	0x00000000
        /*0ba0*/ 	.short	0x010a
        /*0ba2*/ 	.byte	0xff
	.zero		1


	//   ....[170]....
        /*0ba4*/ 	.word	0x00009090
        /*0ba8*/ 	.word	0x00000000
        /*0bac*/ 	.word	0x00000000
        /*0bb0*/ 	.short	0x010a
        /*0bb2*/ 	.byte	0xff
	.zero		1


	//   ....[171]....
        /*0bb4*/ 	.word	0x000090f0
        /*0bb8*/ 	.word	0x00000000
        /*0bbc*/ 	.word	0x00000000
        /*0bc0*/ 	.short	0x010a
        /*0bc2*/ 	.byte	0xff
	.zero		1


	//   ....[172]....
        /*0bc4*/ 	.word	0x00009150
        /*0bc8*/ 	.word	0x00000000
        /*0bcc*/ 	.word	0x00000000
        /*0bd0*/ 	.short	0x010a
        /*0bd2*/ 	.byte	0xff
	.zero		1


	//   ....[173]....
        /*0bd4*/ 	.word	0x000091b0
        /*0bd8*/ 	.word	0x00000000
        /*0bdc*/ 	.word	0x00000000
        /*0be0*/ 	.short	0x010a
        /*0be2*/ 	.byte	0xff
	.zero		1


	//   ....[174]....
        /*0be4*/ 	.word	0x00009210
        /*0be8*/ 	.word	0x00000000
        /*0bec*/ 	.word	0x00000000
        /*0bf0*/ 	.short	0x010a
        /*0bf2*/ 	.byte	0xff
	.zero		1


	//   ....[175]....
        /*0bf4*/ 	.word	0x00009270
        /*0bf8*/ 	.word	0x00000000
        /*0bfc*/ 	.word	0x00000000
        /*0c00*/ 	.short	0x010a
        /*0c02*/ 	.byte	0xff
	.zero		1


	//   ....[176]....
        /*0c04*/ 	.word	0x000092d0
        /*0c08*/ 	.word	0x00000000
        /*0c0c*/ 	.word	0x00000000
        /*0c10*/ 	.short	0x010a
        /*0c12*/ 	.byte	0xff
	.zero		1


	//   ....[177]....
        /*0c14*/ 	.word	0x00009330
        /*0c18*/ 	.word	0x00000000
        /*0c1c*/ 	.word	0x00000000
        /*0c20*/ 	.short	0x010a
        /*0c22*/ 	.byte	0xff
	.zero		1


	//   ....[178]....
        /*0c24*/ 	.word	0x00009390
        /*0c28*/ 	.word	0x00000000
        /*0c2c*/ 	.word	0x00000000
        /*0c30*/ 	.short	0x010a
        /*0c32*/ 	.byte	0xff
	.zero		1


	//   ....[179]....
        /*0c34*/ 	.word	0x000093f0
        /*0c38*/ 	.word	0x00000000
        /*0c3c*/ 	.word	0x00000000
        /*0c40*/ 	.short	0x010a
        /*0c42*/ 	.byte	0xff
	.zero		1


	//   ....[180]....
        /*0c44*/ 	.word	0x00009450
        /*0c48*/ 	.word	0x00000000
        /*0c4c*/ 	.word	0x00000000
        /*0c50*/ 	.short	0x010a
        /*0c52*/ 	.byte	0xff
	.zero		1


	//   ....[181]....
        /*0c54*/ 	.word	0x000094b0
        /*0c58*/ 	.word	0x00000000
        /*0c5c*/ 	.word	0x00000000
        /*0c60*/ 	.short	0x010a
        /*0c62*/ 	.byte	0xff
	.zero		1


	//   ....[182]....
        /*0c64*/ 	.word	0x00009510
        /*0c68*/ 	.word	0x00000000
        /*0c6c*/ 	.word	0x00000000
        /*0c70*/ 	.short	0x010a
        /*0c72*/ 	.byte	0xff
	.zero		1


	//   ....[183]....
        /*0c74*/ 	.word	0x00009570
        /*0c78*/ 	.word	0x00000000
        /*0c7c*/ 	.word	0x00000000
        /*0c80*/ 	.short	0x010a
        /*0c82*/ 	.byte	0xff
	.zero		1


	//   ....[184]....
        /*0c84*/ 	.word	0x000095d0
        /*0c88*/ 	.word	0x00000000
        /*0c8c*/ 	.word	0x00000000
        /*0c90*/ 	.short	0x010a
        /*0c92*/ 	.byte	0xff
	.zero		1


	//   ....[185]....
        /*0c94*/ 	.word	0x00009630
        /*0c98*/ 	.word	0x00000000
        /*0c9c*/ 	.word	0x00000000
        /*0ca0*/ 	.short	0x010a
        /*0ca2*/ 	.byte	0xff
	.zero		1


	//   ....[186]....
        /*0ca4*/ 	.word	0x00009690
        /*0ca8*/ 	.word	0x00000000
        /*0cac*/ 	.word	0x00000000
        /*0cb0*/ 	.short	0x010a
        /*0cb2*/ 	.byte	0xff
	.zero		1


	//   ....[187]....
        /*0cb4*/ 	.word	0x000096f0
        /*0cb8*/ 	.word	0x00000000
        /*0cbc*/ 	.word	0x00000000
        /*0cc0*/ 	.short	0x010a
        /*0cc2*/ 	.byte	0xff
	.zero		1


	//   ....[188]....
        /*0cc4*/ 	.word	0x00009750
        /*0cc8*/ 	.word	0x00000000
        /*0ccc*/ 	.word	0x00000000
        /*0cd0*/ 	.short	0x010a
        /*0cd2*/ 	.byte	0xff
	.zero		1


	//   ....[189]....
        /*0cd4*/ 	.word	0x000097b0
        /*0cd8*/ 	.word	0x00000000
        /*0cdc*/ 	.word	0x00000000
        /*0ce0*/ 	.short	0x010a
        /*0ce2*/ 	.byte	0xff
	.zero		1


	//   ....[190]....
        /*0ce4*/ 	.word	0x00009810
        /*0ce8*/ 	.word	0x00000000
        /*0cec*/ 	.word	0x00000000
        /*0cf0*/ 	.short	0x010a
        /*0cf2*/ 	.byte	0xff
	.zero		1


	//   ....[191]....
        /*0cf4*/ 	.word	0x00009860
        /*0cf8*/ 	.word	0x00000002
        /*0cfc*/ 	.word	0x00000230
        /*0d00*/ 	.short	0x010a
        /*0d02*/ 	.byte	0xff
	.zero		1


	//   ....[192]....
        /*0d04*/ 	.word	0x000098c0
        /*0d08*/ 	.word	0x00000002
        /*0d0c*/ 	.word	0x000001e0
        /*0d10*/ 	.short	0x010a
        /*0d12*/ 	.byte	0xff
	.zero		1


	//   ....[193]....
        /*0d14*/ 	.word	0x00009910
        /*0d18*/ 	.word	0x00000002
        /*0d1c*/ 	.word	0x000001d0
        /*0d20*/ 	.short	0x010a
        /*0d22*/ 	.byte	0xff
	.zero		1


	//   ....[194]....
        /*0d24*/ 	.word	0x00009970
        /*0d28*/ 	.word	0x00000000
        /*0d2c*/ 	.word	0x000001e0
        /*0d30*/ 	.short	0x010a
        /*0d32*/ 	.byte	0xff
	.zero		1


	//   ....[195]....
        /*0d34*/ 	.word	0x000099d0
        /*0d38*/ 	.word	0x00000000
        /*0d3c*/ 	.word	0x00000008
        /*0d40*/ 	.short	0x010a
        /*0d42*/ 	.byte	0xff
	.zero		1


	//   ....[196]....
        /*0d44*/ 	.word	0x00009ab0
        /*0d48*/ 	.word	0x00000000
        /*0d4c*/ 	.word	0x00000008
        /*0d50*/ 	.short	0x010a
        /*0d52*/ 	.byte	0xff
	.zero		1


	//   ....[197]....
        /*0d54*/ 	.word	0x00009b00
        /*0d58*/ 	.word	0x00000000
        /*0d5c*/ 	.word	0x000001d0
        /*0d60*/ 	.short	0x010a
        /*0d62*/ 	.byte	0xff
	.zero		1


	//   ....[198]....
        /*0d64*/ 	.word	0x00009b60
        /*0d68*/ 	.word	0x00000000
        /*0d6c*/ 	.word	0x00000210
        /*0d70*/ 	.short	0x010a
        /*0d72*/ 	.byte	0xff
	.zero		1


	//   ....[199]....
        /*0d74*/ 	.word	0x00009bc0
        /*0d78*/ 	.word	0x00000000
        /*0d7c*/ 	.word	0x00000000
        /*0d80*/ 	.short	0x010a
        /*0d82*/ 	.byte	0xff
	.zero		1


	//   ....[200]....
        /*0d84*/ 	.word	0x00009c20
        /*0d88*/ 	.word	0x00000000
        /*0d8c*/ 	.word	0x00000000
        /*0d90*/ 	.short	0x010a
        /*0d92*/ 	.byte	0xff
	.zero		1


	//   ....[201]....
        /*0d94*/ 	.word	0x00009c80
        /*0d98*/ 	.word	0x00000000
        /*0d9c*/ 	.word	0x00000000
        /*0da0*/ 	.short	0x010a
        /*0da2*/ 	.byte	0xff
	.zero		1


	//   ....[202]....
        /*0da4*/ 	.word	0x00009ce0
        /*0da8*/ 	.word	0x00000000
        /*0dac*/ 	.word	0x00000000
        /*0db0*/ 	.short	0x010a
        /*0db2*/ 	.byte	0xff
	.zero		1


	//   ....[203]....
        /*0db4*/ 	.word	0x00009d40
        /*0db8*/ 	.word	0x00000000
        /*0dbc*/ 	.word	0x00000250
        /*0dc0*/ 	.short	0x010a
        /*0dc2*/ 	.byte	0xff
	.zero		1


	//   ....[204]....
        /*0dc4*/ 	.word	0x00009d90
        /*0dc8*/ 	.word	0x0000000c
        /*0dcc*/ 	.word	0x000001d0
        /*0dd0*/ 	.short	0x010a
        /*0dd2*/ 	.byte	0xff
	.zero		1


	//   ....[205]....
        /*0dd4*/ 	.word	0x00009df0
        /*0dd8*/ 	.word	0x00000000
        /*0ddc*/ 	.word	0x000001c8
        /*0de0*/ 	.short	0x010a
        /*0de2*/ 	.byte	0xff
	.zero		1


	//   ....[206]....
        /*0de4*/ 	.word	0x00009e50
        /*0de8*/ 	.word	0x00000000
        /*0dec*/ 	.word	0x000001b0
        /*0df0*/ 	.short	0x010a
        /*0df2*/ 	.byte	0xff
	.zero		1


	//   ....[207]....
        /*0df4*/ 	.word	0x00009eb0
        /*0df8*/ 	.word	0x00000000
        /*0dfc*/ 	.word	0x000001b8
        /*0e00*/ 	.short	0x010a
        /*0e02*/ 	.byte	0xff
	.zero		1


	//   ....[208]....
        /*0e04*/ 	.word	0x00009f10
        /*0e08*/ 	.word	0x00000000
        /*0e0c*/ 	.word	0x000001b0
        /*0e10*/ 	.short	0x010a
        /*0e12*/ 	.byte	0xff
	.zero		1


	//   ....[209]....
        /*0e14*/ 	.word	0x00009f60
        /*0e18*/ 	.word	0x00000003
        /*0e1c*/ 	.word	0x000001d0
        /*0e20*/ 	.short	0x010a
        /*0e22*/ 	.byte	0xff
	.zero		1


	//   ....[210]....
        /*0e24*/ 	.word	0x00009fb0
        /*0e28*/ 	.word	0x00000003
        /*0e2c*/ 	.word	0x000001a0
        /*0e30*/ 	.short	0x010a
        /*0e32*/ 	.byte	0xff
	.zero		1


	//   ....[211]....
        /*0e34*/ 	.word	0x0000a000
        /*0e38*/ 	.word	0x0000005c
        /*0e3c*/ 	.word	0x000001f0
        /*0e40*/ 	.short	0x010a
        /*0e42*/ 	.byte	0xff
	.zero		1


	//   ....[212]....
        /*0e44*/ 	.word	0x0000a050
        /*0e48*/ 	.word	0x0000006b
        /*0e4c*/ 	.word	0x000001a0
        /*0e50*/ 	.short	0x010a
        /*0e52*/ 	.byte	0xff
	.zero		1


	//----- nvinfo : EIATTR_NUM_MBARRIERS
	.align		4
.L_47:
        /*0e54*/ 	.byte	0x03, 0x38
        /*0e56*/ 	.short	0x004b


	//----- nvinfo : EIATTR_EXIT_INSTR_OFFSETS
	.align		4
        /*0e58*/ 	.byte	0x04, 0x1c
        /*0e5a*/ 	.short	(.L_49 - .L_48)


	//   ....[0]....
.L_48:
        /*0e5c*/ 	.word	0x00003a40


	//   ....[1]....
        /*0e60*/ 	.word	0x00003f30


	//   ....[2]....
        /*0e64*/ 	.word	0x00003f90


	//   ....[3]....
        /*0e68*/ 	.word	0x00005230


	//   ....[4]....
        /*0e6c*/ 	.word	0x00006110


	//   ....[5]....
        /*0e70*/ 	.word	0x00006150


	//   ....[6]....
        /*0e74*/ 	.word	0x00008d90


	//----- nvinfo : EIATTR_MAX_THREADS
	.align		4
.L_49:
        /*0e78*/ 	.byte	0x04, 0x05
        /*0e7a*/ 	.short	(.L_51 - .L_50)
.L_50:
        /*0e7c*/ 	.word	0x00000100
        /*0e80*/ 	.word	0x00000001
        /*0e84*/ 	.word	0x00000001


	//----- nvinfo : EIATTR_CRS_STACK_SIZE
	.align		4
.L_51:
        /*0e88*/ 	.byte	0x04, 0x1e
        /*0e8a*/ 	.short	(.L_53 - .L_52)
.L_52:
        /*0e8c*/ 	.word	0x00000000


	//----- nvinfo : EIATTR_CBANK_PARAM_SIZE
	.align		4
.L_53:
        /*0e90*/ 	.byte	0x03, 0x19
        /*0e92*/ 	.short	0x0800


	//----- nvinfo : EIATTR_PARAM_CBANK
	.align		4
        /*0e94*/ 	.byte	0x04, 0x0a
        /*0e96*/ 	.short	(.L_55 - .L_54)
	.align		4
.L_54:
        /*0e98*/ 	.word	index@(.nv.constant0._ZN7cutlass13device_kernelINS_4gemm6kernel13GemmUniversalIN4cute5tupleIJiiiiEEENS1_10collective13CollectiveMmaINS1_35MainloopSm100TmaUmmaWarpSpecializedILi26ELi2ELi4ENS5_IJNS4_1CILi2EEENSA_ILi4EEENSA_ILi1EEEEEEEENS5_IJNSA_ILi128EEESG_NSA_ILi64EEEEEENS_12float_e5m2_tENS5_IJlSD_lEEESJ_SK_NS4_8TiledMMAINS4_8MMA_AtomIJNS4_10MMA_TraitsINS4_25SM100_MMA_F8F6F4_2x1SM_SSEJSJ_SJ_fSG_SG_NS4_17integral_constantINS4_4UMMA5MajorELSR_0EEESS_NSP_INSQ_7ScaleInELST_0EEESU_EEEEEENS4_6LayoutINS5_IJSD_SD_SD_EEENS5_IJNSA_ILi0EEESZ_SZ_EEEEENS5_IJNS4_10UnderscoreES12_S12_EEEEENS4_28SM100_TMA_2SM_LOAD_MULTICASTENS4_14ComposedLayoutINS4_7SwizzleILi2ELi4ELi3EEENS4_18smem_ptr_flag_bitsILi8EEENSX_INS5_IJNSA_ILi8EEESH_EEENS5_IJSH_SD_EEEEEEEvNS4_8identityENS4_18SM100_TMA_2SM_LOADES1F_vS1G_EENS_8epilogue10collective18CollectiveEpilogueINS1J_23Sm100TmaWarpSpecializedILi2ELi2ELi32ELb0ELb0EEEJNS5_IJSH_SG_SH_EEENS5_IJNSX_ISH_SD_EENSX_INS5_IJNSA_ILi32EEESB_EEENS5_IJSD_SH_EEEEEEEESJ_SK_SJ_SK_NS1J_6fusion15FusionCallbacksIS1N_NS1V_17LinearCombinationISJ_fSJ_fLNS_15FloatRoundStyleE2EEES1O_S1U_JEEENS4_5SM1004TMEM4LOAD26SM100_TMEM_LOAD_32dp32b32xENS4_13SM90_TMA_LOADENS16_INS17_ILi1ELi4ELi3EEES1A_NSX_INS5_IJS1B_S1Q_EEENS5_IJS1Q_SD_EEEEEEENS4_39AutoVectorizingCopyWithAssumedAlignmentILi128EEENS4_14SM90_TMA_STOREES2A_S2C_S2C_EEEvvEEEEvNT_6ParamsE)
        /*0e9c*/ 	.short	0x0380
        /*0e9e*/ 	.short	0x0800


	//----- nvinfo : EIATTR_SW_WAR
	.align		4
.L_55:
        /*0ea0*/ 	.byte	0x04, 0x36
        /*0ea2*/ 	.short	(.L_57 - .L_56)
.L_56:
        /*0ea4*/ 	.word	0x00000008
.L_57:


//--------------------- .nv.callgraph             --------------------------
	.section	.nv.callgraph,"",@"SHT_CUDA_CALLGRAPH"
	.align	4
	.sectionentsize	8
	.align		4
        /*0000*/ 	.word	0x00000000
	.align		4
        /*0004*/ 	.word	0xffffffff
	.align		4
        /*0008*/ 	.word	index@(_ZN7cutlass13device_kernelINS_4gemm6kernel13GemmUniversalIN4cute5tupleIJiiiiEEENS1_10collective13CollectiveMmaINS1_35MainloopSm100TmaUmmaWarpSpecializedILi26ELi2ELi4ENS5_IJNS4_1CILi2EEENSA_ILi4EEENSA_ILi1EEEEEEEENS5_IJNSA_ILi128EEESG_NSA_ILi64EEEEEENS_12float_e5m2_tENS5_IJlSD_lEEESJ_SK_NS4_8TiledMMAINS4_8MMA_AtomIJNS4_10MMA_TraitsINS4_25SM100_MMA_F8F6F4_2x1SM_SSEJSJ_SJ_fSG_SG_NS4_17integral_constantINS4_4UMMA5MajorELSR_0EEESS_NSP_INSQ_7ScaleInELST_0EEESU_EEEEEENS4_6LayoutINS5_IJSD_SD_SD_EEENS5_IJNSA_ILi0EEESZ_SZ_EEEEENS5_IJNS4_10UnderscoreES12_S12_EEEEENS4_28SM100_TMA_2SM_LOAD_MULTICASTENS4_14ComposedLayoutINS4_7SwizzleILi2ELi4ELi3EEENS4_18smem_ptr_flag_bitsILi8EEENSX_INS5_IJNSA_ILi8EEESH_EEENS5_IJSH_SD_EEEEEEEvNS4_8identityENS4_18SM100_TMA_2SM_LOADES1F_vS1G_EENS_8epilogue10collective18CollectiveEpilogueINS1J_23Sm100TmaWarpSpecializedILi2ELi2ELi32ELb0ELb0EEEJNS5_IJSH_SG_SH_EEENS5_IJNSX_ISH_SD_EENSX_INS5_IJNSA_ILi32EEESB_EEENS5_IJSD_SH_EEEEEEEESJ_SK_SJ_SK_NS1J_6fusion15FusionCallbacksIS1N_NS1V_17LinearCombinationISJ_fSJ_fLNS_15FloatRoundStyleE2EEES1O_S1U_JEEENS4_5SM1004TMEM4LOAD26SM100_TMEM_LOAD_32dp32b32xENS4_13SM90_TMA_LOADENS16_INS17_ILi1ELi4ELi3EEES1A_NSX_INS5_IJS1B_S1Q_EEENS5_IJS1Q_SD_EEEEEEENS4_39AutoVectorizingCopyWithAssumedAlignmentILi128EEENS4_14SM90_TMA_STOREES2A_S2C_S2C_EEEvvEEEEvNT_6ParamsE)
	.align		4
        /*000c*/ 	.word	index@(__assertfail)
	.align		4
        /*0010*/ 	.word	0x00000000
	.align		4
        /*0014*/ 	.word	0xfffffffe
	.align		4
        /*0018*/ 	.word	0x00000000
	.align		4
        /*001c*/ 	.word	0xfffffffd
	.align		4
        /*0020*/ 	.word	0x00000000
	.align		4
        /*0024*/ 	.word	0xfffffffc


//--------------------- .nv.constant4             --------------------------
	.section	.nv.constant4,"a",@progbits
	.align	8
	.align		8
.nv.constant4:
        /*0000*/ 	.dword	__assertfail
	.align		8
        /*0008*/ 	.dword	__unnamed_1
	.align		8
        /*0010*/ 	.dword	__unnamed_2
	.align		8
        /*0018*/ 	.dword	_ZN40_INTERNAL_de44e15d_4_k_cu_56579c91_368844cuda3std3__45__cpo5beginE
	.align		8
        /*0020*/ 	.dword	_ZN40_INTERNAL_de44e15d_4_k_cu_56579c91_368844cuda3std3__45__cpo3endE
	.align		8
        /*0028*/ 	.dword	_ZN40_INTERNAL_de44e15d_4_k_cu_56579c91_368844cuda3std3__45__cpo6cbeginE
	.align		8
        /*0030*/ 	.dword	_ZN40_INTERNAL_de44e15d_4_k_cu_56579c91_368844cuda3std3__45__cpo4cendE
	.align		8
        /*0038*/ 	.dword	_ZN40_INTERNAL_de44e15d_4_k_cu_56579c91_368844cuda3std3__442_GLOBAL__N__de44e15d_4_k_cu_56579c91_368846ignoreE
	.align		8
        /*0040*/ 	.dword	_ZN40_INTERNAL_de44e15d_4_k_cu_56579c91_368844cuda3std3__419piecewise_constructE
	.align		8
        /*0048*/ 	.dword	_ZN40_INTERNAL_de44e15d_4_k_cu_56579c91_368844cuda3std3__48in_placeE
	.align		8
        /*0050*/ 	.dword	_ZN40_INTERNAL_de44e15d_4_k_cu_56579c91_368844cuda3std6ranges3__45__cpo4swapE
	.align		8
        /*0058*/ 	.dword	_ZN40_INTERNAL_de44e15d_4_k_cu_56579c91_368844cuda3std6ranges3__45__cpo9iter_moveE
	.align		8
        /*0060*/ 	.dword	_ZN40_INTERNAL_de44e15d_4_k_cu_56579c91_368844cute7productE
	.align		8
        /*0068*/ 	.dword	_ZN40_INTERNAL_de44e15d_4_k_cu_56579c91_368844cute1_E
	.align		8
        /*0070*/ 	.dword	$str$25
	.align		8
        /*0078*/ 	.dword	$str$26
	.align		8
        /*0080*/ 	.dword	$str$27
	.align		8
        /*0088*/ 	.dword	$str$28


//--------------------- .text._ZN7cutlass13device_kernelINS_4gemm6kernel13GemmUniversalIN4cute5tupleIJiiiiEEENS1_10collective13CollectiveMmaINS1_35MainloopSm100TmaUmmaWarpSpecializedILi26ELi2ELi4ENS5_IJNS4_1CILi2EEENSA_ILi4EEENSA_ILi1EEEEEEEENS5_IJNSA_ILi128EEESG_NSA_ILi64EEEEEENS_12float_e5m2_tENS5_IJlSD_lEEESJ_SK_NS4_8TiledMMAINS4_8MMA_AtomIJNS4_10MMA_TraitsINS4_25SM100_MMA_F8F6F4_2x1SM_SSEJSJ_SJ_fSG_SG_NS4_17integral_constantINS4_4UMMA5MajorELSR_0EEESS_NSP_INSQ_7ScaleInELST_0EEESU_EEEEEENS4_6LayoutINS5_IJSD_SD_SD_EEENS5_IJNSA_ILi0EEESZ_SZ_EEEEENS5_IJNS4_10UnderscoreES12_S12_EEEEENS4_28SM100_TMA_2SM_LOAD_MULTICASTENS4_14ComposedLayoutINS4_7SwizzleILi2ELi4ELi3EEENS4_18smem_ptr_flag_bitsILi8EEENSX_INS5_IJNSA_ILi8EEESH_EEENS5_IJSH_SD_EEEEEEEvNS4_8identityENS4_18SM100_TMA_2SM_LOADES1F_vS1G_EENS_8epilogue10collective18CollectiveEpilogueINS1J_23Sm100TmaWarpSpecializedILi2ELi2ELi32ELb0ELb0EEEJNS5_IJSH_SG_SH_EEENS5_IJNSX_ISH_SD_EENSX_INS5_IJNSA_ILi32EEESB_EEENS5_IJSD_SH_EEEEEEEESJ_SK_SJ_SK_NS1J_6fusion15FusionCallbacksIS1N_NS1V_17LinearCombinationISJ_fSJ_fLNS_15FloatRoundStyleE2EEES1O_S1U_JEEENS4_5SM1004TMEM4LOAD26SM100_TMEM_LOAD_32dp32b32xENS4_13SM90_TMA_LOADENS16_INS17_ILi1ELi4ELi3EEES1A_NSX_INS5_IJS1B_S1Q_EEENS5_IJS1Q_SD_EEEEEEENS4_39AutoVectorizingCopyWithAssumedAlignmentILi128EEENS4_14SM90_TMA_STOREES2A_S2C_S2C_EEEvvEEEEvNT_6ParamsE --------------------------
	.section	.text._ZN7cutlass13device_kernelINS_4gemm6kernel13GemmUniversalIN4cute5tupleIJiiiiEEENS1_10collective13CollectiveMmaINS1_35MainloopSm100TmaUmmaWarpSpecializedILi26ELi2ELi4ENS5_IJNS4_1CILi2EEENSA_ILi4EEENSA_ILi1EEEEEEEENS5_IJNSA_ILi128EEESG_NSA_ILi64EEEEEENS_12float_e5m2_tENS5_IJlSD_lEEESJ_SK_NS4_8TiledMMAINS4_8MMA_AtomIJNS4_10MMA_TraitsINS4_25SM100_MMA_F8F6F4_2x1SM_SSEJSJ_SJ_fSG_SG_NS4_17integral_constantINS4_4UMMA5MajorELSR_0EEESS_NSP_INSQ_7ScaleInELST_0EEESU_EEEEEENS4_6LayoutINS5_IJSD_SD_SD_EEENS5_IJNSA_ILi0EEESZ_SZ_EEEEENS5_IJNS4_10UnderscoreES12_S12_EEEEENS4_28SM100_TMA_2SM_LOAD_MULTICASTENS4_14ComposedLayoutINS4_7SwizzleILi2ELi4ELi3EEENS4_18smem_ptr_flag_bitsILi8EEENSX_INS5_IJNSA_ILi8EEESH_EEENS5_IJSH_SD_EEEEEEEvNS4_8identityENS4_18SM100_TMA_2SM_LOADES1F_vS1G_EENS_8epilogue10collective18CollectiveEpilogueINS1J_23Sm100TmaWarpSpecializedILi2ELi2ELi32ELb0ELb0EEEJNS5_IJSH_SG_SH_EEENS5_IJNSX_ISH_SD_EENSX_INS5_IJNSA_ILi32EEESB_EEENS5_IJSD_SH_EEEEEEEESJ_SK_SJ_SK_NS1J_6fusion15FusionCallbacksIS1N_NS1V_17LinearCombinationISJ_fSJ_fLNS_15FloatRoundStyleE2EEES1O_S1U_JEEENS4_5SM1004TMEM4LOAD26SM100_TMEM_LOAD_32dp32b32xENS4_13SM90_TMA_LOADENS16_INS17_ILi1ELi4ELi3EEES1A_NSX_INS5_IJS1B_S1Q_EEENS5_IJS1Q_SD_EEEEEEENS4_39AutoVectorizingCopyWithAssumedAlignmentILi128EEENS4_14SM90_TMA_STOREES2A_S2C_S2C_EEEvvEEEEvNT_6ParamsE,"ax",@progbits
	.align	128
.text._ZN7cutlass13device_kernelINS_4gemm6kernel13GemmUniversalIN4cute5tupleIJiiiiEEENS1_10collective13CollectiveMmaINS1_35MainloopSm100TmaUmmaWarpSpecializedILi26ELi2ELi4ENS5_IJNS4_1CILi2EEENSA_ILi4EEENSA_ILi1EEEEEEEENS5_IJNSA_ILi128EEESG_NSA_ILi64EEEEEENS_12float_e5m2_tENS5_IJlSD_lEEESJ_SK_NS4_8TiledMMAINS4_8MMA_AtomIJNS4_10MMA_TraitsINS4_25SM100_MMA_F8F6F4_2x1SM_SSEJSJ_SJ_fSG_SG_NS4_17integral_constantINS4_4UMMA5MajorELSR_0EEESS_NSP_INSQ_7ScaleInELST_0EEESU_EEEEEENS4_6LayoutINS5_IJSD_SD_SD_EEENS5_IJNSA_ILi0EEESZ_SZ_EEEEENS5_IJNS4_10UnderscoreES12_S12_EEEEENS4_28SM100_TMA_2SM_LOAD_MULTICASTENS4_14ComposedLayoutINS4_7SwizzleILi2ELi4ELi3EEENS4_18smem_ptr_flag_bitsILi8EEENSX_INS5_IJNSA_ILi8EEESH_EEENS5_IJSH_SD_EEEEEEEvNS4_8identityENS4_18SM100_TMA_2SM_LOADES1F_vS1G_EENS_8epilogue10collective18CollectiveEpilogueINS1J_23Sm100TmaWarpSpecializedILi2ELi2ELi32ELb0ELb0EEEJNS5_IJSH_SG_SH_EEENS5_IJNSX_ISH_SD_EENSX_INS5_IJNSA_ILi32EEESB_EEENS5_IJSD_SH_EEEEEEEESJ_SK_SJ_SK_NS1J_6fusion15FusionCallbacksIS1N_NS1V_17LinearCombinationISJ_fSJ_fLNS_15FloatRoundStyleE2EEES1O_S1U_JEEENS4_5SM1004TMEM4LOAD26SM100_TMEM_LOAD_32dp32b32xENS4_13SM90_TMA_LOADENS16_INS17_ILi1ELi4ELi3EEES1A_NSX_INS5_IJS1B_S1Q_EEENS5_IJS1Q_SD_EEEEEEENS4_39AutoVectorizingCopyWithAssumedAlignmentILi128EEENS4_14SM90_TMA_STOREES2A_S2C_S2C_EEEvvEEEEvNT_6ParamsE:
        .type           _ZN7cutlass13device_kernelINS_4gemm6kernel13GemmUniversalIN4cute5tupleIJiiiiEEENS1_10collective13CollectiveMmaINS1_35MainloopSm100TmaUmmaWarpSpecializedILi26ELi2ELi4ENS5_IJNS4_1CILi2EEENSA_ILi4EEENSA_ILi1EEEEEEEENS5_IJNSA_ILi128EEESG_NSA_ILi64EEEEEENS_12float_e5m2_tENS5_IJlSD_lEEESJ_SK_NS4_8TiledMMAINS4_8MMA_AtomIJNS4_10MMA_TraitsINS4_25SM100_MMA_F8F6F4_2x1SM_SSEJSJ_SJ_fSG_SG_NS4_17integral_constantINS4_4UMMA5MajorELSR_0EEESS_NSP_INSQ_7ScaleInELST_0EEESU_EEEEEENS4_6LayoutINS5_IJSD_SD_SD_EEENS5_IJNSA_ILi0EEESZ_SZ_EEEEENS5_IJNS4_10UnderscoreES12_S12_EEEEENS4_28SM100_TMA_2SM_LOAD_MULTICASTENS4_14ComposedLayoutINS4_7SwizzleILi2ELi4ELi3EEENS4_18smem_ptr_flag_bitsILi8EEENSX_INS5_IJNSA_ILi8EEESH_EEENS5_IJSH_SD_EEEEEEEvNS4_8identityENS4_18SM100_TMA_2SM_LOADES1F_vS1G_EENS_8epilogue10collective18CollectiveEpilogueINS1J_23Sm100TmaWarpSpecializedILi2ELi2ELi32ELb0ELb0EEEJNS5_IJSH_SG_SH_EEENS5_IJNSX_ISH_SD_EENSX_INS5_IJNSA_ILi32EEESB_EEENS5_IJSD_SH_EEEEEEEESJ_SK_SJ_SK_NS1J_6fusion15FusionCallbacksIS1N_NS1V_17LinearCombinationISJ_fSJ_fLNS_15FloatRoundStyleE2EEES1O_S1U_JEEENS4_5SM1004TMEM4LOAD26SM100_TMEM_LOAD_32dp32b32xENS4_13SM90_TMA_LOADENS16_INS17_ILi1ELi4ELi3EEES1A_NSX_INS5_IJS1B_S1Q_EEENS5_IJS1Q_SD_EEEEEEENS4_39AutoVectorizingCopyWithAssumedAlignmentILi128EEENS4_14SM90_TMA_STOREES2A_S2C_S2C_EEEvvEEEEvNT_6ParamsE,@function
        .size           _ZN7cutlass13device_kernelINS_4gemm6kernel13GemmUniversalIN4cute5tupleIJiiiiEEENS1_10collective13CollectiveMmaINS1_35MainloopSm100TmaUmmaWarpSpecializedILi26ELi2ELi4ENS5_IJNS4_1CILi2EEENSA_ILi4EEENSA_ILi1EEEEEEEENS5_IJNSA_ILi128EEESG_NSA_ILi64EEEEEENS_12float_e5m2_tENS5_IJlSD_lEEESJ_SK_NS4_8TiledMMAINS4_8MMA_AtomIJNS4_10MMA_TraitsINS4_25SM100_MMA_F8F6F4_2x1SM_SSEJSJ_SJ_fSG_SG_NS4_17integral_constantINS4_4UMMA5MajorELSR_0EEESS_NSP_INSQ_7ScaleInELST_0EEESU_EEEEEENS4_6LayoutINS5_IJSD_SD_SD_EEENS5_IJNSA_ILi0EEESZ_SZ_EEEEENS5_IJNS4_10UnderscoreES12_S12_EEEEENS4_28SM100_TMA_2SM_LOAD_MULTICASTENS4_14ComposedLayoutINS4_7SwizzleILi2ELi4ELi3EEENS4_18smem_ptr_flag_bitsILi8EEENSX_INS5_IJNSA_ILi8EEESH_EEENS5_IJSH_SD_EEEEEEEvNS4_8identityENS4_18SM100_TMA_2SM_LOADES1F_vS1G_EENS_8epilogue10collective18CollectiveEpilogueINS1J_23Sm100TmaWarpSpecializedILi2ELi2ELi32ELb0ELb0EEEJNS5_IJSH_SG_SH_EEENS5_IJNSX_ISH_SD_EENSX_INS5_IJNSA_ILi32EEESB_EEENS5_IJSD_SH_EEEEEEEESJ_SK_SJ_SK_NS1J_6fusion15FusionCallbacksIS1N_NS1V_17LinearCombinationISJ_fSJ_fLNS_15FloatRoundStyleE2EEES1O_S1U_JEEENS4_5SM1004TMEM4LOAD26SM100_TMEM_LOAD_32dp32b32xENS4_13SM90_TMA_LOADENS16_INS17_ILi1ELi4ELi3EEES1A_NSX_INS5_IJS1B_S1Q_EEENS5_IJS1Q_SD_EEEEEEENS4_39AutoVectorizingCopyWithAssumedAlignmentILi128EEENS4_14SM90_TMA_STOREES2A_S2C_S2C_EEEvvEEEEvNT_6ParamsE,(.L_x_230 - _ZN7cutlass13device_kernelINS_4gemm6kernel13GemmUniversalIN4cute5tupleIJiiiiEEENS1_10collective13CollectiveMmaINS1_35MainloopSm100TmaUmmaWarpSpecializedILi26ELi2ELi4ENS5_IJNS4_1CILi2EEENSA_ILi4EEENSA_ILi1EEEEEEEENS5_IJNSA_ILi128EEESG_NSA_ILi64EEEEEENS_12float_e5m2_tENS5_IJlSD_lEEESJ_SK_NS4_8TiledMMAINS4_8MMA_AtomIJNS4_10MMA_TraitsINS4_25SM100_MMA_F8F6F4_2x1SM_SSEJSJ_SJ_fSG_SG_NS4_17integral_constantINS4_4UMMA5MajorELSR_0EEESS_NSP_INSQ_7ScaleInELST_0EEESU_EEEEEENS4_6LayoutINS5_IJSD_SD_SD_EEENS5_IJNSA_ILi0EEESZ_SZ_EEEEENS5_IJNS4_10UnderscoreES12_S12_EEEEENS4_28SM100_TMA_2SM_LOAD_MULTICASTENS4_14ComposedLayoutINS4_7SwizzleILi2ELi4ELi3EEENS4_18smem_ptr_flag_bitsILi8EEENSX_INS5_IJNSA_ILi8EEESH_EEENS5_IJSH_SD_EEEEEEEvNS4_8identityENS4_18SM100_TMA_2SM_LOADES1F_vS1G_EENS_8epilogue10collective18CollectiveEpilogueINS1J_23Sm100TmaWarpSpecializedILi2ELi2ELi32ELb0ELb0EEEJNS5_IJSH_SG_SH_EEENS5_IJNSX_ISH_SD_EENSX_INS5_IJNSA_ILi32EEESB_EEENS5_IJSD_SH_EEEEEEEESJ_SK_SJ_SK_NS1J_6fusion15FusionCallbacksIS1N_NS1V_17LinearCombinationISJ_fSJ_fLNS_15FloatRoundStyleE2EEES1O_S1U_JEEENS4_5SM1004TMEM4LOAD26SM100_TMEM_LOAD_32dp32b32xENS4_13SM90_TMA_LOADENS16_INS17_ILi1ELi4ELi3EEES1A_NSX_INS5_IJS1B_S1Q_EEENS5_IJS1Q_SD_EEEEEEENS4_39AutoVectorizingCopyWithAssumedAlignmentILi128EEENS4_14SM90_TMA_STOREES2A_S2C_S2C_EEEvvEEEEvNT_6ParamsE)
        .other          _ZN7cutlass13device_kernelINS_4gemm6kernel13GemmUniversalIN4cute5tupleIJiiiiEEENS1_10collective13CollectiveMmaINS1_35MainloopSm100TmaUmmaWarpSpecializedILi26ELi2ELi4ENS5_IJNS4_1CILi2EEENSA_ILi4EEENSA_ILi1EEEEEEEENS5_IJNSA_ILi128EEESG_NSA_ILi64EEEEEENS_12float_e5m2_tENS5_IJlSD_lEEESJ_SK_NS4_8TiledMMAINS4_8MMA_AtomIJNS4_10MMA_TraitsINS4_25SM100_MMA_F8F6F4_2x1SM_SSEJSJ_SJ_fSG_SG_NS4_17integral_constantINS4_4UMMA5MajorELSR_0EEESS_NSP_INSQ_7ScaleInELST_0EEESU_EEEEEENS4_6LayoutINS5_IJSD_SD_SD_EEENS5_IJNSA_ILi0EEESZ_SZ_EEEEENS5_IJNS4_10UnderscoreES12_S12_EEEEENS4_28SM100_TMA_2SM_LOAD_MULTICASTENS4_14ComposedLayoutINS4_7SwizzleILi2ELi4ELi3EEENS4_18smem_ptr_flag_bitsILi8EEENSX_INS5_IJNSA_ILi8EEESH_EEENS5_IJSH_SD_EEEEEEEvNS4_8identityENS4_18SM100_TMA_2SM_LOADES1F_vS1G_EENS_8epilogue10collective18CollectiveEpilogueINS1J_23Sm100TmaWarpSpecializedILi2ELi2ELi32ELb0ELb0EEEJNS5_IJSH_SG_SH_EEENS5_IJNSX_ISH_SD_EENSX_INS5_IJNSA_ILi32EEESB_EEENS5_IJSD_SH_EEEEEEEESJ_SK_SJ_SK_NS1J_6fusion15FusionCallbacksIS1N_NS1V_17LinearCombinationISJ_fSJ_fLNS_15FloatRoundStyleE2EEES1O_S1U_JEEENS4_5SM1004TMEM4LOAD26SM100_TMEM_LOAD_32dp32b32xENS4_13SM90_TMA_LOADENS16_INS17_ILi1ELi4ELi3EEES1A_NSX_INS5_IJS1B_S1Q_EEENS5_IJS1Q_SD_EEEEEEENS4_39AutoVectorizingCopyWithAssumedAlignmentILi128EEENS4_14SM90_TMA_STOREES2A_S2C_S2C_EEEvvEEEEvNT_6ParamsE,@"STO_CUDA_ENTRY STV_DEFAULT"
_ZN7cutlass13device_kernelINS_4gemm6kernel13GemmUniversalIN4cute5tupleIJiiiiEEENS1_10collective13CollectiveMmaINS1_35MainloopSm100TmaUmmaWarpSpecializedILi26ELi2ELi4ENS5_IJNS4_1CILi2EEENSA_ILi4EEENSA_ILi1EEEEEEEENS5_IJNSA_ILi128EEESG_NSA_ILi64EEEEEENS_12float_e5m2_tENS5_IJlSD_lEEESJ_SK_NS4_8TiledMMAINS4_8MMA_AtomIJNS4_10MMA_TraitsINS4_25SM100_MMA_F8F6F4_2x1SM_SSEJSJ_SJ_fSG_SG_NS4_17integral_constantINS4_4UMMA5MajorELSR_0EEESS_NSP_INSQ_7ScaleInELST_0EEESU_EEEEEENS4_6LayoutINS5_IJSD_SD_SD_EEENS5_IJNSA_ILi0EEESZ_SZ_EEEEENS5_IJNS4_10UnderscoreES12_S12_EEEEENS4_28SM100_TMA_2SM_LOAD_MULTICASTENS4_14ComposedLayoutINS4_7SwizzleILi2ELi4ELi3EEENS4_18smem_ptr_flag_bitsILi8EEENSX_INS5_IJNSA_ILi8EEESH_EEENS5_IJSH_SD_EEEEEEEvNS4_8identityENS4_18SM100_TMA_2SM_LOADES1F_vS1G_EENS_8epilogue10collective18CollectiveEpilogueINS1J_23Sm100TmaWarpSpecializedILi2ELi2ELi32ELb0ELb0EEEJNS5_IJSH_SG_SH_EEENS5_IJNSX_ISH_SD_EENSX_INS5_IJNSA_ILi32EEESB_EEENS5_IJSD_SH_EEEEEEEESJ_SK_SJ_SK_NS1J_6fusion15FusionCallbacksIS1N_NS1V_17LinearCombinationISJ_fSJ_fLNS_15FloatRoundStyleE2EEES1O_S1U_JEEENS4_5SM1004TMEM4LOAD26SM100_TMEM_LOAD_32dp32b32xENS4_13SM90_TMA_LOADENS16_INS17_ILi1ELi4ELi3EEES1A_NSX_INS5_IJS1B_S1Q_EEENS5_IJS1Q_SD_EEEEEEENS4_39AutoVectorizingCopyWithAssumedAlignmentILi128EEENS4_14SM90_TMA_STOREES2A_S2C_S2C_EEEvvEEEEvNT_6ParamsE:
[----:B------:R-:W1:Y:S01]  /*0000*/  LDC R1, c[0x0][0x37c] ;  /* 0x0000df00ff017b82 */ /* 0x000e620000000800 */
[----:B------:R-:W2:Y:S01]  /*0010*/  S2R R99, SR_TID.X ;  /* 0x0000000000637919 */ /* 0x000ea20000002100 */
[----:B------:R-:W3:Y:S06]  /*0020*/  LDCU.64 UR8, c[0x0][0x890] ;  /* 0x00011200ff0877ac */ /* 0x000eec0008000a00 */
[----:B------:R-:W4:Y:S01]  /*0030*/  S2UR UR46, SR_CgaCtaId ;  /* 0x00000000002e79c3 */ /* 0x000f220000008800 */
[----:B------:R-:W-:Y:S02]  /*0040*/  PRMT R90, RZ, 0x7610, R90 ;  /* 0x00007610ff5a7816 */ /* 0x000fe4000000005a */
[----:B------:R-:W-:-:S02]  /*0050*/  ELECT P0, URZ, PT ;  /* 0x0000000000ff782f */ /* 0x000fc40003800000 */
[----:B---3--:R-:W-:-:S04]  /*0060*/  ISETP.NE.U32.AND P1, PT, RZ, UR8, PT ;  /* 0x00000008ff007c0c */ /* 0x008fc8000bf25070 */
[----:B------:R-:W-:Y:S01]  /*0070*/  ISETP.NE.AND.EX P2, PT, RZ, UR9, PT, P1 ;  /* 0x00000009ff007c0c */ /* 0x000fe2000bf45310 */
[----:B----4-:R-:W-:Y:S02]  /*0080*/  ULOP3.LUT UR33, UR46, 0x1, URZ, 0xc0, !UPT ;  /* 0x000000012e217892 */ /* 0x010fe4000f8ec0ff */
[----:B------:R-:W-:Y:S01]  /*0090*/  ULOP3.LUT UR34, UR46, 0x1, URZ, 0x3c, !UPT ;  /* 0x000000012e227892 */ /* 0x000fe2000f8e3cff */
[----:B--2---:R-:W-:-:S05]  /*00a0*/  SHF.R.U32.HI R91, RZ, 0x5, R99 ;  /* 0x00000005ff5b7819 */ /* 0x004fca0000011663 */
[----:B------:R-:W2:Y:S02]  /*00b0*/  SHFL.IDX PT, R0, R91, RZ, 0x1f ;  /* 0x00001fff5b007589 */ /* 0x000ea400000e0000 */
[----:B--2---:R-:W-:Y:S02]  /*00c0*/  R2UR UR23, R0 ;  /* 0x00000000001772ca */ /* 0x004fe400000e0000 */
[----:B-1----:R-:W-:Y:S05]  /*00d0*/  @P2 BRA `(.L_x_0) ;  /* 0x0000000000302947 */ /* 0x002fea0003800000 */
[----:B------:R-:W1:Y:S02]  /*00e0*/  LDCU.64 UR4, c[0x0][0x888] ;  /* 0x00011100ff0477ac */ /* 0x000e640008000a00 */
[----:B-1----:R-:W-:-:S04]  /*00f0*/  UISETP.NE.U32.AND UP0, UPT, UR4, URZ, UPT ;  /* 0x000000ff0400728c */ /* 0x002fc8000bf05070 */
[----:B------:R-:W-:-:S09]  /*0100*/  UISETP.NE.AND.EX UP0, UPT, UR5, URZ, UPT, UP0 ;  /* 0x000000ff0500728c */ /* 0x000fd2000bf05300 */
[----:B------:R-:W-:Y:S05]  /*0110*/  BRA.U !UP0, `(.L_x_1) ;  /* 0x0000000108147547 */ /* 0x000fea000b800000 */
[----:B------:R-:W1:Y:S01]  /*0120*/  LDC.64 R2, c[0x0][0x888] ;  /* 0x00022200ff027b82 */ /* 0x000e620000000a00 */
[----:B------:R-:W1:Y:S02]  /*0130*/  LDCU.64 UR4, c[0x0][0x358] ;  /* 0x00006b00ff0477ac */ /* 0x000e640008000a00 */
[----:B-1----:R1:W5:Y:S01]  /*0140*/  LDG.E R41, desc[UR4][R2.64] ;  /* 0x0000000402297981 */ /* 0x002362000c1e1900 */
[----:B------:R-:W-:Y:S01]  /*0150*/  HFMA2 R90, -RZ, RZ, 0, 5.9604644775390625e-08 ;  /* 0x00000001ff5a7431 */ /* 0x000fe200000001ff */
[----:B------:R-:W-:Y:S05]  /*0160*/  BRA `(.L_x_0) ;  /* 0x00000000000c7947 */ /* 0x000fea0003800000 */
.L_x_1:
[----:B------:R-:W1:Y:S01]  /*0170*/  LDCU UR4, c[0x0][0x880] ;  /* 0x00011000ff0477ac */ /* 0x000e620008000800 */
[----:B------:R-:W-:Y:S01]  /*0180*/  HFMA2 R90, -RZ, RZ, 0, 5.9604644775390625e-08 ;  /* 0x00000001ff5a7431 */ /* 0x000fe200000001ff */
[----:B-1----:R-:W-:-:S07]  /*0190*/  MOV R41, UR4 ;  /* 0x0000000400297c02 */ /* 0x002fce0008000f00 */
.L_x_0:
[----:B------:R-:W2:Y:S02]  /*01a0*/  LDCU.64 UR4, c[0x0][0x8b0] ;  /* 0x00011600ff0477ac */ /* 0x000ea40008000a00 */
[----:B--2---:R-:W-:-:S04]  /*01b0*/  UISETP.NE.U32.AND UP0, UPT, UR4, URZ, UPT ;  /* 0x000000ff0400728c */ /* 0x004fc8000bf05070 */
[----:B------:R-:W-:-:S09]  /*01c0*/  UISETP.NE.AND.EX UP0, UPT, UR5, URZ, UPT, UP0 ;  /* 0x000000ff0500728c */ /* 0x000fd2000bf05300 */
[----:B------:R-:W-:Y:S05]  /*01d0*/  BRA.U UP0, `(.L_x_2) ;  /* 0x0000000100287547 */ /* 0x000fea000b800000 */
[----:B------:R-:W2:Y:S02]  /*01e0*/  LDCU.64 UR4, c[0x0][0x8a8] ;  /* 0x00011500ff0477ac */ /* 0x000ea40008000a00 */
[----:B--2---:R-:W-:-:S04]  /*01f0*/  UISETP.NE.U32.AND UP0, UPT, UR4, URZ, UPT ;  /* 0x000000ff0400728c */ /* 0x004fc8000bf05070 */
[----:B------:R-:W-:-:S09]  /*0200*/  UISETP.NE.AND.EX UP0, UPT, UR5, URZ, UPT, UP0 ;  /* 0x000000ff0500728c */ /* 0x000fd2000bf05300 */
[----:B------:R-:W-:Y:S05]  /*0210*/  BRA.U !UP0, `(.L_x_3) ;  /* 0x0000000108107547 */ /* 0x000fea000b800000 */
[----:B------:R-:W2:Y:S01]  /*0220*/  LDC.64 R38, c[0x0][0x8a8] ;  /* 0x00022a00ff267b82 */ /* 0x000ea20000000a00 */
[----:B------:R-:W2:Y:S02]  /*0230*/  LDCU.64 UR4, c[0x0][0x358] ;  /* 0x00006b00ff0477ac */ /* 0x000ea40008000a00 */
[----:B--2---:R2:W5:Y:S01]  /*0240*/  LDG.E R38, desc[UR4][R38.64] ;  /* 0x0000000426267981 */ /* 0x004562000c1e1900 */
[----:B------:R-:W-:Y:S05]  /*0250*/  BRA `(.L_x_2) ;  /* 0x0000000000087947 */ /* 0x000fea0003800000 */
.L_x_3:
[----:B------:R-:W2:Y:S02]  /*0260*/  LDCU UR4, c[0x0][0x8a0] ;  /* 0x00011400ff0477ac */ /* 0x000ea40008000800 */
[----:B--2---:R-:W-:Y:S02]  /*0270*/  MOV R38, UR4 ;  /* 0x0000000400267c02 */ /* 0x004fe40008000f00 */
.L_x_2:
[----:B------:R-:W-:Y:S01]  /*0280*/  IMAD.U32 R0, RZ, RZ, UR23 ;  /* 0x00000017ff007e24 */ /* 0x000fe2000f8e00ff */
[----:B------:R-:W-:Y:S04]  /*0290*/  BSSY.RECONVERGENT B0, `(.L_x_4) ;  /* 0x000000c000007945 */ /* 0x000fe80003800200 */
[C---:B------:R-:W-:Y:S02]  /*02a0*/  ISETP.NE.OR P3, PT, R0.reuse, 0x1, !P0 ;  /* 0x000000010000780c */ /* 0x040fe40004765670 */
[----:B------:R-:W-:-:S11]  /*02b0*/  ISETP.NE.OR P2, PT, R0, 0x3, !P0 ;  /* 0x000000030000780c */ /* 0x000fd60004745670 */
[----:B------:R-:W-:Y:S05]  /*02c0*/  @P3 BRA `(.L_x_5) ;  /* 0x0000000000203947 */ /* 0x000fea0003800000 */
[----:B------:R-:W3:Y:S02]  /*02d0*/  LDCU.64 UR4, c[0x0][0x348] ;  /* 0x00006900ff0477ac */ /* 0x000ee40008000a00 */
[----:B---3--:R-:W-:Y:S02]  /*02e0*/  UIADD3 UR6, UP1, UPT, UR4, 0x80, URZ ;  /* 0x0000008004067890 */ /* 0x008fe4000ff3e0ff */
[----:B------:R-:W-:Y:S02]  /*02f0*/  UIADD3 UR4, UP0, UPT, UR4, 0x180, URZ ;  /* 0x0000018004047890 */ /* 0x000fe4000ff1e0ff */
[----:B------:R-:W-:Y:S02]  /*0300*/  UIADD3.X UR7, UPT, UPT, URZ, UR5, URZ, UP1, !UPT ;  /* 0x00000005ff077290 */ /* 0x000fe40008ffe4ff */
[----:B------:R-:W-:-:S07]  /*0310*/  UIADD3.X UR5, UPT, UPT, URZ, UR5, URZ, UP0, !UPT ;  /* 0x00000005ff057290 */ /* 0x000fce00087fe4ff */
[----:B------:R3:W-:Y:S02]  /*0320*/  UTMACCTL.PF [UR6] ;  /* 0x00000000060079b9 */ /* 0x0007e40008040000 */
[----:B------:R3:W-:Y:S02]  /*0330*/  UTMACCTL.PF [UR4] ;  /* 0x00000000040079b9 */ /* 0x0007e40008040000 */
[----:B---3--:R-:W-:Y:S01]  /*0340*/  NOP ;  /* 0x0000000000007918 */ /* 0x008fe20000000000 */
.L_x_5:
[----:B------:R-:W-:Y:S05]  /*0350*/  BSYNC.RECONVERGENT B0 ;  /* 0x0000000000007941 */ /* 0x000fea0003800200 */
.L_x_4:
[----:B------:R-:W-:Y:S04]  /*0360*/  BSSY.RECONVERGENT B0, `(.L_x_6) ;  /* 0x000000a000007945 */ /* 0x000fe80003800200 */
        /* <DEDUP_REMOVED lines=9> */
.L_x_7:
[----:B------:R-:W-:Y:S05]  /*0400*/  BSYNC.RECONVERGENT B0 ;  /* 0x0000000000007941 */ /* 0x000fea0003800200 */
.L_x_6:
[----:B------:R-:W3:Y:S01]  /*0410*/  LDCU.64 UR4, c[0x0][0x888] ;  /* 0x00011100ff0477ac */ /* 0x000ee20008000a00 */
[----:B------:R-:W-:Y:S01]  /*0420*/  ISETP.NE.AND.EX P1, PT, RZ, UR9, PT, P1 ;  /* 0x00000009ff007c0c */ /* 0x000fe2000bf25310 */
[----:B------:R-:W-:Y:S01]  /*0430*/  UPLOP3.LUT UP4, UPT, UPT, UPT, UPT, 0x80, 0x8 ;  /* 0x000000000008789c */ /* 0x000fe20003f8f070 */
[----:B---3--:R-:W-:-:S04]  /*0440*/  ISETP.NE.U32.AND P2, PT, RZ, UR4, PT ;  /* 0x00000004ff007c0c */ /* 0x008fc8000bf45070 */
[----:B------:R-:W-:-:S13]  /*0450*/  ISETP.NE.AND.EX P2, PT, RZ, UR5, PT, P2 ;  /* 0x00000005ff007c0c */ /* 0x000fda000bf45320 */
[----:B------:R-:W-:Y:S05]  /*0460*/  @P2 BRA P1, `(.L_x_8) ;  /* 0x0000000000282947 */ /* 0x000fea0000800000 */
[----:B------:R-:W-:Y:S01]  /*0470*/  UISETP.NE.U32.AND UP0, UPT, UR8, URZ, UPT ;  /* 0x000000ff0800728c */ /* 0x000fe2000bf05070 */
[----:B-----5:R-:W-:Y:S01]  /*0480*/  FSETP.NEU.AND P1, PT, R41, RZ, PT ;  /* 0x000000ff2900720b */ /* 0x020fe20003f2d000 */
[----:B------:R-:W-:Y:S02]  /*0490*/  UISETP.NE.U32.AND UP2, UPT, UR4, URZ, UPT ;  /* 0x000000ff0400728c */ /* 0x000fe4000bf45070 */
[----:B------:R-:W-:Y:S02]  /*04a0*/  UISETP.NE.AND.EX UP1, UPT, UR9, URZ, UPT, UP0 ;  /* 0x000000ff0900728c */ /* 0x000fe4000bf25300 */
[----:B------:R-:W-:-:S04]  /*04b0*/  UISETP.NE.AND.EX UP0, UPT, UR5, URZ, UPT, UP2 ;  /* 0x000000ff0500728c */ /* 0x000fc8000bf05320 */
[----:B------:R-:W-:-:S04]  /*04c0*/  USEL UR4, URZ, 0xffffffff, UP0 ;  /* 0xffffffffff047887 */ /* 0x000fc80008000000 */
[----:B------:R-:W-:Y:S01]  /*04d0*/  VOTEU.ANY UP0, P1 ;  /* 0x0000000000ff7886 */ /* 0x000fe20000800100 */
[----:B------:R-:W-:-:S04]  /*04e0*/  @!UP1 USEL UR4, URZ, 0xffffffff, UP0 ;  /* 0xffffffffff049887 */ /* 0x000fc80008000000 */
[----:B------:R-:W-:-:S04]  /*04f0*/  ULOP3.LUT UR4, UR4, 0x1, URZ, 0xc0, !UPT ;  /* 0x0000000104047892 */ /* 0x000fc8000f8ec0ff */
[----:B------:R-:W-:-:S11]  /*0500*/  UISETP.NE.U32.AND UP4, UPT, UR4, 0x1, UPT ;  /* 0x000000010400788c */ /* 0x000fd6000bf85070 */
.L_x_8:
[----:B------:R-:W3:Y:S01]  /*0510*/  SHFL.IDX PT, R0, R91, RZ, 0x1f ;  /* 0x00001fff5b007589 */ /* 0x000ee200000e0000 */
[----:B------:R-:W-:-:S04]  /*0520*/  UISETP.NE.AND UP0, UPT, UR23, 0x2, UPT ;  /* 0x000000021700788c */ /* 0x000fc8000bf05270 */
[----:B------:R-:W-:Y:S02]  /*0530*/  UISETP.EQ.AND UP1, UPT, UR33, URZ, !UP0 ;  /* 0x000000ff2100728c */ /* 0x000fe4000c722270 */
[----:B------:R-:W-:-:S04]  /*0540*/  USEL UR41, URZ, 0x1, UP0 ;  /* 0x00000001ff297887 */ /* 0x000fc80008000000 */
[----:B------:R-:W-:Y:S02]  /*0550*/  PLOP3.LUT P3, PT, P0, PT, UP1, 0x80, 0x8 ;  /* 0x000000000008781c */ /* 0x000fe4000076f018 */
[----:B---3--:R-:W-:-:S13]  /*0560*/  ISETP.NE.AND P1, PT, R0, RZ, PT ;  /* 0x000000ff0000720c */ /* 0x008fda0003f25270 */
[----:B------:R-:W-:Y:S05]  /*0570*/  @P1 BRA `(.L_x_9) ;  /* 0x0000000400101947 */ /* 0x000fea0003800000 */
[----:B------:R-:W-:Y:S01]  /*0580*/  ELECT P1, URZ, PT ;  /* 0x0000000000ff782f */ /* 0x000fe20003820000 */
[----:B------:R-:W-:-:S12]  /*0590*/  BSSY.RECONVERGENT B0, `(.L_x_9) ;  /* 0x0000042000007945 */ /* 0x000fd80003800200 */
[----:B------:R-:W-:Y:S05]  /*05a0*/  @!P1 BRA `(.L_x_10) ;  /* 0x0000000400009947 */ /* 0x000fea0003800000 */
[----:B------:R-:W-:Y:S01]  /*05b0*/  UMOV UR4, 0x400 ;  /* 0x0000040000047882 */ /* 0x000fe20000000000 */
[----:B------:R-:W-:Y:S01]  /*05c0*/  UMOV UR8, 0x1 ;  /* 0x0000000100087882 */ /* 0x000fe20000000000 */
[----:B------:R-:W-:Y:S01]  /*05d0*/  UMOV UR6, 0x4 ;  /* 0x0000000400067882 */ /* 0x000fe20000000000 */
[----:B------:R-:W-:Y:S02]  /*05e0*/  ULEA UR4, UR46, UR4, 0x18 ;  /* 0x000000042e047291 */ /* 0x000fe4000f8ec0ff */
[----:B------:R-:W-:-:S04]  /*05f0*/  UIADD3 UR8, UPT, UPT, -UR8, 0x100000, URZ ;  /* 0x0010000008087890 */ /* 0x000fc8000fffe1ff */
[----:B------:R-:W-:Y:S02]  /*0600*/  USHF.L.U32 UR9, UR8, 0xb, URZ ;  /* 0x0000000b08097899 */ /* 0x000fe400080006ff */
[----:B------:R-:W-:Y:S02]  /*0610*/  USHF.L.U32 UR8, UR8, 0x1, URZ ;  /* 0x0000000108087899 */ /* 0x000fe400080006ff */
[----:B------:R-:W-:-:S04]  /*0620*/  UIADD3 UR6, UPT, UPT, -UR6, 0x100000, URZ ;  /* 0x0010000006067890 */ /* 0x000fc8000fffe1ff */
[----:B------:R-:W-:Y:S02]  /*0630*/  USHF.L.U32 UR7, UR6, 0xb, URZ ;  /* 0x0000000b06077899 */ /* 0x000fe400080006ff */
[----:B------:R-:W-:Y:S01]  /*0640*/  USHF.L.U32 UR6, UR6, 0x1, URZ ;  /* 0x0000000106067899 */ /* 0x000fe200080006ff */
[----:B------:R-:W3:Y:S03]  /*0650*/  FENCE.VIEW.ASYNC.S ;  /* 0x00000000000073c6 */ /* 0x000ee60000000000 */
[----:B---3--:R3:W4:Y:S08]  /*0660*/  SYNCS.EXCH.64 URZ, [UR4], UR8 ;  /* 0x0000000804ff75b2 */ /* 0x0087300008000100 */
[----:B------:R3:W1:Y:S01]  /*0670*/  SYNCS.EXCH.64 URZ, [UR4+0xd0], UR6 ;  /* 0x0000d00604ff75b2 */ /* 0x0006620008000100 */
        /* <DEDUP_REMOVED lines=49> */
[----:B------:R3:W1:Y:S02]  /*0990*/  SYNCS.EXCH.64 URZ, [UR4+0x198], UR6 ;  /* 0x0001980604ff75b2 */ /* 0x0006640008000100 */
[----:B---34-:R-:W-:Y:S01]  /*09a0*/  NOP ;  /* 0x0000000000007918 */ /* 0x018fe20000000000 */
.L_x_10:
[----:B------:R-:W-:Y:S05]  /*09b0*/  BSYNC.RECONVERGENT B0 ;  /* 0x0000000000007941 */ /* 0x000fea0003800200 */
.L_x_9:
[----:B------:R-:W3:Y:S01]  /*09c0*/  SHFL.IDX PT, R0, R91, RZ, 0x1f ;  /* 0x00001fff5b007589 */ /* 0x000ee200000e0000 */
[----:B------:R-:W-:Y:S01]  /*09d0*/  NOP ;  /* 0x0000000000007918 */ /* 0x000fe20000000000 */
[----:B---3--:R-:W-:-:S13]  /*09e0*/  ISETP.NE.AND P1, PT, R0, 0x1, PT ;  /* 0x000000010000780c */ /* 0x008fda0003f25270 */
[----:B------:R-:W-:Y:S05]  /*09f0*/  @P1 BRA `(.L_x_11) ;  /* 0x0000000000441947 */ /* 0x000fea0003800000 */
        /* <DEDUP_REMOVED lines=10> */
[----:B------:R-:W-:Y:S01]  /*0aa0*/  ELECT P1, URZ, PT ;  /* 0x0000000000ff782f */ /* 0x000fe20003820000 */
[----:B------:R-:W3:Y:S02]  /*0ab0*/  FENCE.VIEW.ASYNC.S ;  /* 0x00000000000073c6 */ /* 0x000ee40000000000 */
[----:B---3--:R3:W4:Y:S08]  /*0ac0*/  SYNCS.EXCH.64 URZ, [UR4+0x1a0], UR8 ;  /* 0x0001a00804ff75b2 */ /* 0x0087300008000100 */
[----:B------:R3:W1:Y:S01]  /*0ad0*/  SYNCS.EXCH.64 URZ, [UR4+0x1b0], UR6 ;  /* 0x0001b00604ff75b2 */ /* 0x0006620008000100 */
[----:B------:R3:W1:Y:S01]  /*0ae0*/  SYNCS.EXCH.64 URZ, [UR4+0x1a8], UR8 ;  /* 0x0001a80804ff75b2 */ /* 0x0006620008000100 */
[----:B------:R3:W1:Y:S01]  /*0af0*/  SYNCS.EXCH.64 URZ, [UR4+0x1b8], UR6 ;  /* 0x0001b80604ff75b2 */ /* 0x0006620008000100 */
[----:B------:R-:W-:Y:S01]  /*0b00*/  NOP ;  /* 0x0000000000007918 */ /* 0x000fe20000000000 */
.L_x_11:
[----:B------:R-:W2:Y:S01]  /*0b10*/  SHFL.IDX PT, R0, R91, RZ, 0x1f ;  /* 0x00001fff5b007589 */ /* 0x000ea200000e0000 */
[----:B------:R-:W-:Y:S01]  /*0b20*/  NOP ;  /* 0x0000000000007918 */ /* 0x000fe20000000000 */
[----:B--2---:R-:W-:-:S13]  /*0b30*/  ISETP.NE.AND P1, PT, R0, 0x3, PT ;  /* 0x000000030000780c */ /* 0x004fda0003f25270 */
[----:B------:R-:W-:Y:S05]  /*0b40*/  @P1 BRA `(.L_x_12) ;  /* 0x00000000002c1947 */ /* 0x000fea0003800000 */
[----:B---3--:R-:W-:Y:S01]  /*0b50*/  UMOV UR6, 0x400 ;  /* 0x0000040000067882 */ /* 0x008fe20000000000 */
[----:B------:R-:W-:Y:S01]  /*0b60*/  UMOV UR4, 0x20 ;  /* 0x0000002000047882 */ /* 0x000fe20000000000 */
[----:B------:R-:W-:Y:S02]  /*0b70*/  ULEA UR6, UR46, UR6, 0x18 ;  /* 0x000000062e067291 */ /* 0x000fe4000f8ec0ff */
[----:B------:R-:W-:-:S04]  /*0b80*/  UIADD3 UR4, UPT, UPT, -UR4, 0x100000, URZ ;  /* 0x0010000004047890 */ /* 0x000fc8000fffe1ff */
[----:B------:R-:W-:Y:S02]  /*0b90*/  USHF.L.U32 UR5, UR4, 0xb, URZ ;  /* 0x0000000b04057899 */ /* 0x000fe400080006ff */
[----:B------:R-:W-:Y:S01]  /*0ba0*/  USHF.L.U32 UR4, UR4, 0x1, URZ ;  /* 0x0000000104047899 */ /* 0x000fe200080006ff */
[----:B------:R-:W-:Y:S01]  /*0bb0*/  ELECT P1, URZ, PT ;  /* 0x0000000000ff782f */ /* 0x000fe20003820000 */
[----:B------:R-:W2:Y:S10]  /*0bc0*/  FENCE.VIEW.ASYNC.S ;  /* 0x00000000000073c6 */ /* 0x000eb40000000000 */
[----:B--2---:R2:W3:Y:S01]  /*0bd0*/  SYNCS.EXCH.64 URZ, [UR6+0x1c0], UR4 ;  /* 0x0001c00406ff75b2 */ /* 0x0044e20008000100 */
[----:B------:R2:W1:Y:S01]  /*0be0*/  SYNCS.EXCH.64 URZ, [UR6+0x1c8], UR4 ;  /* 0x0001c80406ff75b2 */ /* 0x0004620008000100 */
[----:B------:R-:W-:Y:S01]  /*0bf0*/  NOP ;  /* 0x0000000000007918 */ /* 0x000fe20000000000 */
.L_x_12:
[----:B------:R-:W4:Y:S01]  /*0c00*/  SHFL.IDX PT, R0, R91, RZ, 0x1f ;  /* 0x00001fff5b007589 */ /* 0x000f2200000e0000 */
[----:B------:R-:W-:Y:S01]  /*0c10*/  NOP ;  /* 0x0000000000007918 */ /* 0x000fe20000000000 */
[----:B----4-:R-:W-:-:S13]  /*0c20*/  ISETP.NE.AND P1, PT, R0, 0x4, PT ;  /* 0x000000040000780c */ /* 0x010fda0003f25270 */
[----:B------:R-:W-:Y:S05]  /*0c30*/  @P1 BRA `(.L_x_13) ;  /* 0x0000000000481947 */ /* 0x000fea0003800000 */
[----:B--23--:R-:W-:Y:S01]  /*0c40*/  UMOV UR4, 0x720 ;  /* 0x0000072000047882 */ /* 0x00cfe20000000000 */
[----:B------:R-:W-:Y:S01]  /*0c50*/  UMOV UR6, 0x400 ;  /* 0x0000040000067882 */ /* 0x000fe20000000000 */
[----:B------:R-:W-:Y:S01]  /*0c60*/  USEL UR4, UR4, 0x620, UP4 ;  /* 0x0000062004047887 */ /* 0x000fe2000a000000 */
        /* <DEDUP_REMOVED lines=9> */
[----:B------:R-:W2:Y:S02]  /*0d00*/  FENCE.VIEW.ASYNC.S ;  /* 0x00000000000073c6 */ /* 0x000ea40000000000 */
[----:B--2---:R4:W2:Y:S08]  /*0d10*/  SYNCS.EXCH.64 URZ, [UR6+0x1d0], UR8 ;  /* 0x0001d00806ff75b2 */ /* 0x0048b00008000100 */
[----:B------:R4:W3:Y:S01]  /*0d20*/  SYNCS.EXCH.64 URZ, [UR6+0x1e0], UR4 ;  /* 0x0001e00406ff75b2 */ /* 0x0008e20008000100 */
[----:B------:R4:W1:Y:S01]  /*0d30*/  SYNCS.EXCH.64 URZ, [UR6+0x1d8], UR8 ;  /* 0x0001d80806ff75b2 */ /* 0x0008620008000100 */
[----:B------:R4:W1:Y:S02]  /*0d40*/  SYNCS.EXCH.64 URZ, [UR6+0x1e8], UR4 ;  /* 0x0001e80406ff75b2 */ /* 0x0008640008000100 */
[----:B----4-:R-:W-:Y:S01]  /*0d50*/  NOP ;  /* 0x0000000000007918 */ /* 0x010fe20000000000 */
.L_x_13:
[----:B------:R-:W4:Y:S01]  /*0d60*/  SHFL.IDX PT, R0, R91, RZ, 0x1f ;  /* 0x00001fff5b007589 */ /* 0x000f2200000e0000 */
[----:B------:R-:W-:Y:S01]  /*0d70*/  NOP ;  /* 0x0000000000007918 */ /* 0x000fe20000000000 */
[----:B----4-:R-:W-:-:S13]  /*0d80*/  ISETP.NE.AND P1, PT, R0, 0x5, PT ;  /* 0x000000050000780c */ /* 0x010fda0003f25270 */
[----:B------:R-:W-:Y:S05]  /*0d90*/  @P1 BRA `(.L_x_14) ;  /* 0x0000000000541947 */ /* 0x000fea0003800000 */
[----:B--23--:R-:W-:Y:S01]  /*0da0*/  UMOV UR4, 0x400 ;  /* 0x0000040000047882 */ /* 0x00cfe20000000000 */
        /* <DEDUP_REMOVED lines=14> */
[----:B------:R4:W1:Y:S01]  /*0e90*/  SYNCS.EXCH.64 URZ, [UR4+0x218], UR8 ;  /* 0x0002180804ff75b2 */ /* 0x0008620008000100 */
[----:B------:R4:W1:Y:S01]  /*0ea0*/  SYNCS.EXCH.64 URZ, [UR4+0x200], UR6 ;  /* 0x0002000604ff75b2 */ /* 0x0008620008000100 */
[----:B------:R4:W1:Y:S01]  /*0eb0*/  SYNCS.EXCH.64 URZ, [UR4+0x220], UR8 ;  /* 0x0002200804ff75b2 */ /* 0x0008620008000100 */
[----:B------:R4:W1:Y:S01]  /*0ec0*/  SYNCS.EXCH.64 URZ, [UR4+0x208], UR6 ;  /* 0x0002080604ff75b2 */ /* 0x0008620008000100 */
[----:B------:R4:W1:Y:S02]  /*0ed0*/  SYNCS.EXCH.64 URZ, [UR4+0x228], UR8 ;  /* 0x0002280804ff75b2 */ /* 0x0008640008000100 */
[----:B----4-:R-:W-:Y:S01]  /*0ee0*/  NOP ;  /* 0x0000000000007918 */ /* 0x010fe20000000000 */
.L_x_14:
[----:B------:R-:W4:Y:S01]  /*0ef0*/  SHFL.IDX PT, R0, R91, RZ, 0x1f ;  /* 0x00001fff5b007589 */ /* 0x000f2200000e0000 */
[----:B------:R-:W-:Y:S01]  /*0f00*/  ISETP.NE.OR P0, PT, RZ, UR23, !P0 ;  /* 0x00000017ff007c0c */ /* 0x000fe2000c705670 */
[----:B------:R-:W-:Y:S01]  /*0f10*/  NOP ;  /* 0x0000000000007918 */ /* 0x000fe20000000000 */
[----:B----4-:R-:W-:-:S13]  /*0f20*/  ISETP.NE.AND P1, PT, R0, 0x3, PT ;  /* 0x000000030000780c */ /* 0x010fda0003f25270 */
[----:B------:R-:W-:Y:S05]  /*0f30*/  @P1 BRA `(.L_x_15) ;  /* 0x0000000000341947 */ /* 0x000fea0003800000 */
[----:B--23--:R-:W-:Y:S01]  /*0f40*/  UMOV UR4, 0x400 ;  /* 0x0000040000047882 */ /* 0x00cfe20000000000 */
[----:B------:R-:W-:Y:S01]  /*0f50*/  UMOV UR6, 0x20 ;  /* 0x0000002000067882 */ /* 0x000fe20000000000 */
[----:B------:R-:W-:Y:S02]  /*0f60*/  ULEA UR4, UR46, UR4, 0x18 ;  /* 0x000000042e047291 */ /* 0x000fe4000f8ec0ff */
[----:B------:R-:W-:-:S04]  /*0f70*/  UIADD3 UR6, UPT, UPT, -UR6, 0x100000, URZ ;  /* 0x0010000006067890 */ /* 0x000fc8000fffe1ff */
[----:B------:R-:W-:Y:S02]  /*0f80*/  USHF.L.U32 UR7, UR6, 0xb, URZ ;  /* 0x0000000b06077899 */ /* 0x000fe400080006ff */
[----:B------:R-:W-:Y:S01]  /*0f90*/  USHF.L.U32 UR6, UR6, 0x1, URZ ;  /* 0x0000000106067899 */ /* 0x000fe200080006ff */
[----:B------:R-:W-:Y:S01]  /*0fa0*/  ELECT P1, URZ, PT ;  /* 0x0000000000ff782f */ /* 0x000fe20003820000 */
[----:B------:R-:W2:Y:S10]  /*0fb0*/  FENCE.VIEW.ASYNC.S ;  /* 0x00000000000073c6 */ /* 0x000eb40000000000 */
[----:B--2---:R4:W2:Y:S01]  /*0fc0*/  SYNCS.EXCH.64 URZ, [UR4+0x230], UR6 ;  /* 0x0002300604ff75b2 */ /* 0x0048a20008000100 */
[----:B------:R4:W3:Y:S01]  /*0fd0*/  SYNCS.EXCH.64 URZ, [UR4+0x240], UR6 ;  /* 0x0002400604ff75b2 */ /* 0x0008e20008000100 */
[----:B------:R4:W1:Y:S01]  /*0fe0*/  SYNCS.EXCH.64 URZ, [UR4+0x238], UR6 ;  /* 0x0002380604ff75b2 */ /* 0x0008620008000100 */
[----:B------:R4:W1:Y:S02]  /*0ff0*/  SYNCS.EXCH.64 URZ, [UR4+0x248], UR6 ;  /* 0x0002480604ff75b2 */ /* 0x0008640008000100 */
[----:B----4-:R-:W-:Y:S01]  /*1000*/  NOP ;  /* 0x0000000000007918 */ /* 0x010fe20000000000 */
.L_x_15:
[----:B------:R-:W-:Y:S01]  /*1010*/  VOTEU.ALL UP0, P0 ;  /* 0x0000000000ff7886 */ /* 0x000fe20000000000 */
[----:B--23--:R-:W-:Y:S01]  /*1020*/  UMOV UR4, 0x20 ;  /* 0x0000002000047882 */ /* 0x00cfe20000000000 */
[----:B------:R-:W2:Y:S01]  /*1030*/  LDCU UR7, c[0x0][0x36c] ;  /* 0x00006d80ff0777ac */ /* 0x000ea20008000800 */
[----:B------:R-:W-:Y:S01]  /*1040*/  NOP ;  /* 0x0000000000007918 */ /* 0x000fe20000000000 */
[----:B------:R-:W-:Y:S01]  /*1050*/  LOP3.LUT R0, R99, 0x1f, RZ, 0xc0, !PT ;  /* 0x0000001f63007812 */ /* 0x000fe200078ec0ff */
[----:B------:R-:W-:Y:S01]  /*1060*/  @!UP0 UMOV UR6, 0x400 ;  /* 0x0000040000068882 */ /* 0x000fe20000000000 */
[----:B------:R-:W-:-:S04]  /*1070*/  @!UP0 UIADD3 UR4, UPT, UPT, -UR4, 0x100000, URZ ;  /* 0x0010000004048890 */ /* 0x000fc8000fffe1ff */
[----:B------:R-:W-:Y:S02]  /*1080*/  @!UP0 USHF.L.U32 UR5, UR4, 0xb, URZ ;  /* 0x0000000b04058899 */ /* 0x000fe400080006ff */
[----:B------:R-:W-:Y:S02]  /*1090*/  @!UP0 USHF.L.U32 UR4, UR4, 0x1, URZ ;  /* 0x0000000104048899 */ /* 0x000fe400080006ff */
[----:B------:R-:W-:Y:S01]  /*10a0*/  @!UP0 ULEA UR6, UR46, UR6, 0x18 ;  /* 0x000000062e068291 */ /* 0x000fe2000f8ec0ff */
[----:B------:R-:W-:Y:S01]  /*10b0*/  VOTEU.ALL UP0, P0 ;  /* 0x0000000000ff7886 */ /* 0x000fe20000000000 */
[----:B------:R-:W-:Y:S02]  /*10c0*/  UISETP.NE.AND UP5, UPT, UR23, URZ, UPT ;  /* 0x000000ff1700728c */ /* 0x000fe4000bfa5270 */
[----:B--2---:R-:W-:Y:S01]  /*10d0*/  UISETP.EQ.U32.AND UP6, UPT, UR7, 0x1, UPT ;  /* 0x000000010700788c */ /* 0x004fe2000bfc2070 */
[----:B------:R-:W2:Y:S07]  /*10e0*/  FENCE.VIEW.ASYNC.S ;  /* 0x00000000000073c6 */ /* 0x000eae0000000000 */
[----:B--2---:R2:W3:Y:S01]  /*10f0*/  @!UP0 SYNCS.EXCH.64 URZ, [UR6+0x250], UR4 ;  /* 0x0002500406ff85b2 */ /* 0x0044e20008000100 */
[----:B------:R-:W-:Y:S05]  /*1100*/  BRA.U !UP6, `(.L_x_16) ;  /* 0x000000010e087547 */ /* 0x000fea000b800000 */
[----:B-1-3--:R-:W-:Y:S01]  /*1110*/  UCGABAR_ARV ;  /* 0x00000000000079c7 */ /* 0x00afe20008000000 */
[----:B------:R-:W-:Y:S05]  /*1120*/  BRA `(.L_x_17) ;  /* 0x0000000000047947 */ /* 0x000fea0003800000 */
.L_x_16:
[----:B-1-3--:R-:W-:Y:S01]  /*1130*/  NOP ;  /* 0x0000000000007918 */ /* 0x00afe20000000000 */
.L_x_17:
[----:B------:R-:W1:Y:S01]  /*1140*/  S2UR UR24, SR_CTAID.X ;  /* 0x00000000001879c3 */ /* 0x000e620000002500 */
[----:B------:R-:W-:-:S05]  /*1150*/  CS2R.32 R3, SR_CgaSize ;  /* 0x0000000000037805 */ /* 0x000fca0000008a00 */
[----:B------:R-:W-:-:S05]  /*1160*/  IMAD R3, R3, -0xa0, RZ ;  /* 0xffffff6003037824 */ /* 0x000fca00078e02ff */
[----:B--2---:R-:W-:-:S14]  /*1170*/  R2UR UR5, R3 ;  /* 0x00000000030572ca */ /* 0x004fdc00000e0000 */
[----:B------:R-:W2:Y:S01]  /*1180*/  LDCU UR5, c[0x0][UR5+0x2b0] ;  /* 0x00005600050577ac */ /* 0x000ea20008000800 */
[----:B------:R-:W-:-:S05]  /*1190*/  CS2R.32 R3, SR_CgaSize ;  /* 0x0000000000037805 */ /* 0x000fca0000008a00 */
[----:B------:R-:W-:-:S05]  /*11a0*/  IMAD R3, R3, -0xa0, RZ ;  /* 0xffffff6003037824 */ /* 0x000fca00078e02ff */
[----:B------:R-:W-:-:S14]  /*11b0*/  R2UR UR4, R3 ;  /* 0x00000000030472ca */ /* 0x000fdc00000e0000 */
[----:B------:R-:W3:Y:S01]  /*11c0*/  LDCU UR4, c[0x0][UR4+0x2b4] ;  /* 0x00005680040477ac */ /* 0x000ee20008000800 */
[----:B------:R-:W4:Y:S01]  /*11d0*/  S2UR UR20, SR_CTAID.Y ;  /* 0x00000000001479c3 */ /* 0x000f220000002600 */
[----:B------:R-:W-:-:S05]  /*11e0*/  CS2R.32 R3, SR_CgaSize ;  /* 0x0000000000037805 */ /* 0x000fca0000008a00 */
[----:B------:R-:W-:-:S05]  /*11f0*/  IMAD R3, R3, -0xa0, RZ ;  /* 0xffffff6003037824 */ /* 0x000fca00078e02ff */
[----:B------:R-:W-:-:S14]  /*1200*/  R2UR UR62, R3 ;  /* 0x00000000033e72ca */ /* 0x000fdc00000e0000 */
[----:B------:R-:W3:Y:S01]  /*1210*/  LDCU UR62, c[0x0][UR62+0x2a0] ;  /* 0x000054003e3e77ac */ /* 0x000ee20008000800 */
[----:B------:R-:W-:-:S05]  /*1220*/  CS2R.32 R3, SR_CgaSize ;  /* 0x0000000000037805 */ /* 0x000fca0000008a00 */
[----:B------:R-:W-:-:S05]  /*1230*/  IMAD R3, R3, -0xa0, RZ ;  /* 0xffffff6003037824 */ /* 0x000fca00078e02ff */
[----:B------:R-:W-:-:S14]  /*1240*/  R2UR UR61, R3 ;  /* 0x00000000033d72ca */ /* 0x000fdc00000e0000 */
[----:B------:R-:W3:Y:S01]  /*1250*/  LDCU UR61, c[0x0][UR61+0x2a4] ;  /* 0x000054803d3d77ac */ /* 0x000ee20008000800 */
[----:B------:R-:W-:Y:S01]  /*1260*/  UISETP.GT.U32.AND UP0, UPT, UR33, 0xffff, UPT ;  /* 0x0000ffff2100788c */ /* 0x000fe2000bf04070 */
[----:B------:R-:W3:Y:S01]  /*1270*/  LDCU UR25, c[0x0][0xb24] ;  /* 0x00016480ff1977ac */ /* 0x000ee20008000800 */
[----:B------:R-:W3:Y:S01]  /*1280*/  LDCU UR42, c[0x0][0xb24] ;  /* 0x00016480ff2a77ac */ /* 0x000ee20008000800 */
[----:B-1----:R-:W-:Y:S01]  /*1290*/  I2FP.F32.U32 R3, UR24 ;  /* 0x0000001800037c45 */ /* 0x002fe20008201000 */
[----:B------:R-:W1:Y:S04]  /*12a0*/  LDCU UR29, c[0x0][0xb30] ;  /* 0x00016600ff1d77ac */ /* 0x000e680008000800 */
[----:B--2---:R-:W-:Y:S01]  /*12b0*/  FMUL R3, R3, UR5 ;  /* 0x0000000503037c20 */ /* 0x004fe20008400000 */
[----:B------:R-:W-:Y:S01]  /*12c0*/  USHF.L.U32 UR22, UR46, 0x9, URZ ;  /* 0x000000092e167899 */ /* 0x000fe200080006ff */
[----:B----4-:R-:W-:Y:S01]  /*12d0*/  I2FP.F32.U32 R2, UR20 ;  /* 0x0000001400027c45 */ /* 0x010fe20008201000 */
[----:B------:R-:W-:Y:S01]  /*12e0*/  UMOV UR11, 0x55 ;  /* 0x00000055000b7882 */ /* 0x000fe20000000000 */
[----:B------:R-:W-:-:S02]  /*12f0*/  USHF.L.U32 UR45, UR24, 0x6, URZ ;  /* 0x00000006182d7899 */ /* 0x000fc400080006ff */
[----:B------:R-:W2:Y:S01]  /*1300*/  F2I.U32.TRUNC.NTZ R3, R3 ;  /* 0x0000000300037305 */ /* 0x000ea2000020f000 */
[----:B------:R-:W-:Y:S01]  /*1310*/  USEL UR21, UR33, 0xffff, !UP0 ;  /* 0x0000ffff21157887 */ /* 0x000fe2000c000000 */
[----:B---3--:R-:W-:-:S06]  /*1320*/  FMUL R2, R2, UR4 ;  /* 0x0000000402027c20 */ /* 0x008fcc0008400000 */
[----:B------:R-:W3:Y:S01]  /*1330*/  F2I.U32.TRUNC.NTZ R2, R2 ;  /* 0x0000000200027305 */ /* 0x000ee2000020f000 */
[----:B--2---:R-:W-:Y:S02]  /*1340*/  R2UR UR4, R3 ;  /* 0x00000000030472ca */ /* 0x004fe400000e0000 */
[----:B------:R-:W-:Y:S02]  /*1350*/  PRMT R3, RZ, 0x7610, R3 ;  /* 0x00007610ff037816 */ /* 0x000fe40000000003 */
[----:B---3--:R-:W-:Y:S02]  /*1360*/  R2UR UR6, R2 ;  /* 0x00000000020672ca */ /* 0x008fe400000e0000 */
[----:B------:R-:W-:-:S07]  /*1370*/  PRMT R2, RZ, 0x7610, R2 ;  /* 0x00007610ff027816 */ /* 0x000fce0000000002 */
[----:B------:R-:W-:-:S04]  /*1380*/  UIADD3 UR5, UPT, UPT, -UR4, URZ, URZ ;  /* 0x000000ff04057290 */ /* 0x000fc8000fffe1ff */
[----:B------:R-:W-:Y:S02]  /*1390*/  UIMAD UR62, UR62, UR5, UR24 ;  /* 0x000000053e3e72a4 */ /* 0x000fe4000f8e0218 */
[----:B------:R-:W-:-:S04]  /*13a0*/  UIADD3 UR4, UPT, UPT, -UR6, URZ, URZ ;  /* 0x000000ff06047290 */ /* 0x000fc8000fffe1ff */
[----:B------:R-:W-:Y:S01]  /*13b0*/  UIMAD UR61, UR61, UR4, UR20 ;  /* 0x000000043d3d72a4 */ /* 0x000fe2000f8e0214 */
[----:B-1----:R-:W-:Y:S11]  /*13c0*/  BRA.U UP5, `(.L_x_18) ;  /* 0x00000001055c7547 */ /* 0x002ff6000b800000 */
[----:B------:R-:W-:Y:S02]  /*13d0*/  UISETP.GT.U32.AND UP0, UPT, UR62, 0x1, UPT ;  /* 0x000000013e00788c */ /* 0x000fe4000bf04070 */
[----:B------:R-:W-:Y:S02]  /*13e0*/  ULOP3.LUT UR10, UR62, 0xfffffffe, URZ, 0xc0, !UPT ;  /* 0xfffffffe3e0a7892 */ /* 0x000fe4000f8ec0ff */
[----:B------:R-:W-:Y:S02]  /*13f0*/  UISETP.NE.AND UP3, UPT, UR61, URZ, UP0 ;  /* 0x000000ff3d00728c */ /* 0x000fe40008765270 */
[----:B------:R-:W-:Y:S02]  /*1400*/  UISETP.NE.AND UP2, UPT, UR61, 0x1, UP0 ;  /* 0x000000013d00788c */ /* 0x000fe40008745270 */
[----:B------:R-:W-:Y:S02]  /*1410*/  UISETP.NE.AND UP1, UPT, UR61, 0x2, UP0 ;  /* 0x000000023d00788c */ /* 0x000fe40008725270 */
[----:B------:R-:W-:-:S02]  /*1420*/  UISETP.NE.AND UP0, UPT, UR61, 0x3, UP0 ;  /* 0x000000033d00788c */ /* 0x000fc40008705270 */
[----:B------:R-:W-:Y:S02]  /*1430*/  USEL UR6, URZ, 0x1, UP3 ;  /* 0x00000001ff067887 */ /* 0x000fe40009800000 */
[----:B------:R-:W-:Y:S02]  /*1440*/  USEL UR5, URZ, 0x4, UP2 ;  /* 0x00000004ff057887 */ /* 0x000fe40009000000 */
[----:B------:R-:W-:Y:S02]  /*1450*/  USEL UR4, URZ, 0x10, UP1 ;  /* 0x00000010ff047887 */ /* 0x000fe40008800000 */
[----:B------:R-:W-:Y:S02]  /*1460*/  USEL UR9, URZ, 0x40, UP0 ;  /* 0x00000040ff097887 */ /* 0x000fe40008000000 */
[----:B------:R-:W-:Y:S02]  /*1470*/  USEL UR8, URZ, 0x2, UP3 ;  /* 0x00000002ff087887 */ /* 0x000fe40009800000 */
[----:B------:R-:W-:-:S02]  /*1480*/  UIADD3 UR4, UPT, UPT, UR4, UR5, UR6 ;  /* 0x0000000504047290 */ /* 0x000fc4000fffe006 */
[----:B------:R-:W-:Y:S02]  /*1490*/  USEL UR6, URZ, 0x20, UP1 ;  /* 0x00000020ff067887 */ /* 0x000fe40008800000 */
[----:B------:R-:W-:Y:S02]  /*14a0*/  USEL UR7, URZ, 0x8, UP2 ;  /* 0x00000008ff077887 */ /* 0x000fe40009000000 */
[----:B------:R-:W-:Y:S02]  /*14b0*/  UIADD3 UR5, UPT, UPT, UR8, UR9, UR4 ;  /* 0x0000000908057290 */ /* 0x000fe4000fffe004 */
[----:B------:R-:W-:Y:S02]  /*14c0*/  ULEA UR4, UR61, UR10, 0x1 ;  /* 0x0000000a3d047291 */ /* 0x000fe4000f8e08ff */
[----:B------:R-:W-:Y:S02]  /*14d0*/  USEL UR8, URZ, 0x80, UP0 ;  /* 0x00000080ff087887 */ /* 0x000fe40008000000 */
[----:B------:R-:W-:-:S03]  /*14e0*/  UIADD3 UR5, UPT, UPT, UR6, UR7, UR5 ;  /* 0x0000000706057290 */ /* 0x000fc6000fffe005 */
[----:B------:R-:W-:Y:S01]  /*14f0*/  UMOV UR6, 0x3 ;  /* 0x0000000300067882 */ /* 0x000fe20000000000 */
[----:B------:R-:W-:Y:S02]  /*1500*/  UIADD3 UR5, UPT, UPT, UR5, UR8, URZ ;  /* 0x0000000805057290 */ /* 0x000fe4000fffe0ff */
[----:B------:R-:W-:-:S04]  /*1510*/  USHF.L.U32 UR4, UR6, UR4, URZ ;  /* 0x0000000406047299 */ /* 0x000fc800080006ff */
[----:B------:R-:W-:Y:S02]  /*1520*/  MOV R3, UR5 ;  /* 0x0000000500037c02 */ /* 0x000fe40008000f00 */
[----:B------:R-:W-:-:S07]  /*1530*/  MOV R2, UR4 ;  /* 0x0000000400027c02 */ /* 0x000fce0008000f00 */
.L_x_18:
[----:B------:R-:W1:Y:S01]  /*1540*/  S2UR UR36, SR_CTAID.Z ;  /* 0x00000000002479c3 */ /* 0x000e620000002700 */
[----:B------:R-:W-:Y:S02]  /*1550*/  UISETP.GE.AND UP0, UPT, UR25, 0x1, UPT ;  /* 0x000000011900788c */ /* 0x000fe4000bf06270 */
[----:B------:R-:W-:Y:S02]  /*1560*/  ULOP3.LUT UR21, UR21, 0xffff, URZ, 0xc0, !UPT ;  /* 0x0000ffff15157892 */ /* 0x000fe4000f8ec0ff */
[----:B------:R-:W-:Y:S02]  /*1570*/  UISETP.NE.AND UP3, UPT, UR23, 0x2, UPT ;  /* 0x000000021700788c */ /* 0x000fe4000bf65270 */
[----:B------:R-:W-:Y:S02]  /*1580*/  ULOP3.LUT UR22, UR22, 0xc00, URZ, 0xc0, !UPT ;  /* 0x00000c0016167892 */ /* 0x000fe4000f8ec0ff */
[----:B------:R-:W-:Y:S02]  /*1590*/  ULOP3.LUT UR45, UR45, 0x40, URZ, 0xc0, !UPT ;  /* 0x000000402d2d7892 */ /* 0x000fe4000f8ec0ff */
[----:B------:R-:W-:Y:S01]  /*15a0*/  USHF.L.U32 UR21, UR11, UR21, URZ ;  /* 0x000000150b157299 */ /* 0x000fe200080006ff */
[----:B------:R-:W-:Y:S11]  /*15b0*/  BRA.U !UP0, `(.L_x_19) ;  /* 0x0000000108d47547 */ /* 0x000ff6000b800000 */
[----:B------:R-:W2:Y:S01]  /*15c0*/  LDCU.128 UR12, c[0x0][0xb10] ;  /* 0x00016200ff0c77ac */ /* 0x000ea20008000c00 */
[----:B------:R-:W3:Y:S01]  /*15d0*/  LDCU UR6, c[0x0][0x370] ;  /* 0x00006e00ff0677ac */ /* 0x000ee20008000800 */
[----:B------:R-:W4:Y:S01]  /*15e0*/  LDCU UR5, c[0x0][0x374] ;  /* 0x00006e80ff0577ac */ /* 0x000f220008000800 */
[----:B------:R-:W1:Y:S01]  /*15f0*/  LDCU UR28, c[0x0][0xb0c] ;  /* 0x00016180ff1c77ac */ /* 0x000e620008000800 */
[----:B------:R-:W1:Y:S01]  /*1600*/  LDCU UR7, c[0x0][0xb20] ;  /* 0x00016400ff0777ac */ /* 0x000e620008000800 */
[----:B------:R-:W1:Y:S01]  /*1610*/  LDCU.64 UR8, c[0x0][0xb28] ;  /* 0x00016500ff0877ac */ /* 0x000e620008000a00 */
[----:B--2---:R-:W-:Y:S02]  /*1620*/  UISETP.NE.AND UP0, UPT, UR14, 0x1, UPT ;  /* 0x000000010e00788c */ /* 0x004fe4000bf05270 */
[----:B----4-:R-:W-:Y:S02]  /*1630*/  UIMAD.WIDE.U32 UR10, UR5, UR15, URZ ;  /* 0x0000000f050a72a5 */ /* 0x010fe4000f8e00ff */
[----:B---3--:R-:W-:-:S02]  /*1640*/  UIMAD.WIDE.U32 UR18, UR6, UR12, URZ ;  /* 0x0000000c061272a5 */ /* 0x008fc4000f8e00ff */
[----:B-1----:R-:W-:Y:S02]  /*1650*/  UISETP.NE.AND UP1, UPT, UR28, 0x1, UPT ;  /* 0x000000011c00788c */ /* 0x002fe4000bf25270 */
[----:B------:R-:W-:Y:S01]  /*1660*/  UISETP.NE.AND UP2, UPT, UR25, 0x1, UPT ;  /* 0x000000011900788c */ /* 0x000fe2000bf45270 */
[----:B------:R-:W-:Y:S02]  /*1670*/  UMOV UR10, UR11 ;  /* 0x0000000b000a7c82 */ /* 0x000fe40008000000 */
[----:B------:R-:W-:Y:S01]  /*1680*/  UMOV UR18, UR19 ;  /* 0x0000001300127c82 */ /* 0x000fe20008000000 */
[----:B------:R-:W-:Y:S02]  /*1690*/  @UP0 USHF.R.U32.HI UR5, URZ, UR7, UR10 ;  /* 0x00000007ff050299 */ /* 0x000fe4000801160a */
[----:B------:R-:W-:Y:S02]  /*16a0*/  UIMAD.WIDE.U32 UR26, UR20, UR15, URZ ;  /* 0x0000000f141a72a5 */ /* 0x000fe4000f8e00ff */
[----:B------:R-:W-:-:S02]  /*16b0*/  UIMAD.WIDE.U32 UR10, UR5, UR8, URZ ;  /* 0x00000008050a72a5 */ /* 0x000fc4000f8e00ff */
[----:B------:R-:W-:Y:S02]  /*16c0*/  @UP1 USHF.R.U32.HI UR6, URZ, UR13, UR18 ;  /* 0x0000000dff061299 */ /* 0x000fe40008011612 */
[----:B------:R-:W-:Y:S02]  /*16d0*/  UIMAD.WIDE.U32 UR16, UR24, UR12, URZ ;  /* 0x0000000c181072a5 */ /* 0x000fe4000f8e00ff */
[----:B------:R-:W-:Y:S01]  /*16e0*/  UIMAD.WIDE.U32 UR18, UR6, UR8, URZ ;  /* 0x00000008061272a5 */ /* 0x000fe2000f8e00ff */
[----:B------:R-:W-:Y:S01]  /*16f0*/  UMOV UR4, UR27 ;  /* 0x0000001b00047c82 */ /* 0x000fe20008000000 */
[----:B------:R-:W-:Y:S01]  /*1700*/  UMOV UR10, UR11 ;  /* 0x0000000b000a7c82 */ /* 0x000fe20008000000 */
[----:B------:R-:W-:Y:S02]  /*1710*/  USHF.R.U32.HI UR4, URZ, UR7, UR4 ;  /* 0x00000007ff047299 */ /* 0x000fe40008011604 */
[----:B------:R-:W-:Y:S02]  /*1720*/  @UP2 USHF.R.U32.HI UR5, URZ, UR9, UR10 ;  /* 0x00000009ff052299 */ /* 0x000fe4000801160a */
[----:B------:R-:W-:Y:S01]  /*1730*/  UMOV UR7, UR19 ;  /* 0x0000001300077c82 */ /* 0x000fe20008000000 */
[----:B------:R-:W-:Y:S01]  /*1740*/  UMOV UR16, UR17 ;  /* 0x0000001100107c82 */ /* 0x000fe20008000000 */
[----:B------:R-:W-:-:S02]  /*1750*/  @UP2 USHF.R.U32.HI UR6, URZ, UR9, UR7 ;  /* 0x00000009ff062299 */ /* 0x000fc40008011607 */
[----:B------:R-:W-:Y:S02]  /*1760*/  USHF.R.U32.HI UR13, URZ, UR13, UR16 ;  /* 0x0000000dff0d7299 */ /* 0x000fe40008011610 */
[----:B------:R-:W-:Y:S02]  /*1770*/  USEL UR4, UR20, UR4, !UP0 ;  /* 0x0000000414047287 */ /* 0x000fe4000c000000 */
[----:B------:R-:W-:Y:S02]  /*1780*/  UIMAD UR7, UR5, UR25, URZ ;  /* 0x00000019050772a4 */ /* 0x000fe4000f8e02ff */
[----:B------:R-:W-:Y:S02]  /*1790*/  USEL UR5, UR24, UR13, !UP1 ;  /* 0x0000000d18057287 */ /* 0x000fe4000c800000 */
[----:B------:R-:W-:Y:S02]  /*17a0*/  UIMAD UR12, UR6, UR25, URZ ;  /* 0x00000019060c72a4 */ /* 0x000fe4000f8e02ff */
[----:B------:R-:W-:-:S02]  /*17b0*/  UISETP.GE.AND UP0, UPT, UR4, UR7, UPT ;  /* 0x000000070400728c */ /* 0x000fc4000bf06270 */
[----:B------:R-:W-:Y:S02]  /*17c0*/  UIMAD.WIDE.U32 UR10, UR4, UR8, URZ ;  /* 0x00000008040a72a5 */ /* 0x000fe4000f8e00ff */
[----:B------:R-:W-:Y:S02]  /*17d0*/  UISETP.GE.OR UP0, UPT, UR5, UR12, UP0 ;  /* 0x0000000c0500728c */ /* 0x000fe40008706670 */
[----:B------:R-:W-:Y:S02]  /*17e0*/  UIMAD.WIDE.U32 UR12, UR5, UR8, URZ ;  /* 0x00000008050c72a5 */ /* 0x000fe4000f8e00ff */
[----:B------:R-:W-:Y:S01]  /*17f0*/  UIADD3 UR10, UPT, UPT, -UR4, URZ, URZ ;  /* 0x000000ff040a7290 */ /* 0x000fe2000fffe1ff */
[----:B------:R-:W-:Y:S01]  /*1800*/  UMOV UR8, UR11 ;  /* 0x0000000b00087c82 */ /* 0x000fe20008000000 */
[----:B------:R-:W-:Y:S02]  /*1810*/  UIADD3 UR11, UPT, UPT, -UR5, URZ, URZ ;  /* 0x000000ff050b7290 */ /* 0x000fe4000fffe1ff */
[----:B------:R-:W-:-:S03]  /*1820*/  USHF.R.U32.HI UR8, URZ, UR9, UR8 ;  /* 0x00000009ff087299 */ /* 0x000fc60008011608 */
[----:B------:R-:W-:Y:S01]  /*1830*/  @!UP0 UMOV UR7, UR13 ;  /* 0x0000000d00078c82 */ /* 0x000fe20008000000 */
[----:B------:R-:W-:Y:S02]  /*1840*/  UIMAD UR20, UR14, UR10, UR20 ;  /* 0x0000000a0e1472a4 */ /* 0x000fe4000f8e0214 */
[----:B------:R-:W-:Y:S02]  /*1850*/  USEL UR8, UR4, UR8, !UP2 ;  /* 0x0000000804087287 */ /* 0x000fe4000d000000 */
[----:B------:R-:W-:Y:S02]  /*1860*/  @!UP0 USHF.R.U32.HI UR7, URZ, UR9, UR7 ;  /* 0x00000009ff078299 */ /* 0x000fe40008011607 */
[----:B------:R-:W-:Y:S02]  /*1870*/  UIADD3 UR9, UPT, UPT, -UR8, URZ, URZ ;  /* 0x000000ff08097290 */ /* 0x000fe4000fffe1ff */
[----:B------:R-:W-:Y:S02]  /*1880*/  @!UP0 USEL UR7, UR5, UR7, !UP2 ;  /* 0x0000000705078287 */ /* 0x000fe4000d000000 */
[----:B------:R-:W-:-:S02]  /*1890*/  UIMAD UR9, UR25, UR9, UR4 ;  /* 0x00000009190972a4 */ /* 0x000fc4000f8e0204 */
[----:B------:R-:W-:Y:S02]  /*18a0*/  @!UP0 UIADD3 UR8, UPT, UPT, UR8, -UR7, URZ ;  /* 0x8000000708088290 */ /* 0x000fe4000fffe0ff */
[----:B------:R-:W-:Y:S02]  /*18b0*/  @!UP0 UIMAD UR6, UR9, UR6, UR7 ;  /* 0x00000006090682a4 */ /* 0x000fe4000f8e0207 */
[----:B------:R-:W-:Y:S02]  /*18c0*/  @!UP0 UIMAD UR4, UR8, UR25, UR5 ;  /* 0x00000019080482a4 */ /* 0x000fe4000f8e0205 */
[----:B------:R-:W-:Y:S02]  /*18d0*/  UIMAD UR24, UR28, UR11, UR24 ;  /* 0x0000000b1c1872a4 */ /* 0x000fe4000f8e0218 */
[----:B------:R-:W-:Y:S01]  /*18e0*/  UIMAD UR20, UR4, UR14, UR20 ;  /* 0x0000000e041472a4 */ /* 0x000fe2000f8e0214 */
[----:B------:R-:W-:Y:S02]  /*18f0*/  @!UP0 UMOV UR5, UR6 ;  /* 0x0000000600058c82 */ /* 0x000fe40008000000 */
[----:B------:R-:W-:-:S12]  /*1900*/  UIMAD UR24, UR5, UR28, UR24 ;  /* 0x0000001c051872a4 */ /* 0x000fd8000f8e0218 */
.L_x_19:
[----:B------:R-:W-:-:S09]  /*1910*/  UISETP.NE.AND UP0, UPT, UR29, 0x1, UPT ;  /* 0x000000011d00788c */ /* 0x000fd2000bf05270 */
[----:B------:R-:W-:Y:S05]  /*1920*/  BRA.U UP0, `(.L_x_20) ;  /* 0x0000000100447547 */ /* 0x000fea000b800000 */
[----:B------:R-:W2:Y:S01]  /*1930*/  LDCU.128 UR8, c[0x0][0xb10] ;  /* 0x00016200ff0877ac */ /* 0x000ea20008000c00 */
[----:B------:R-:W3:Y:S01]  /*1940*/  LDCU UR12, c[0x0][0xb0c] ;  /* 0x00016180ff0c77ac */ /* 0x000ee20008000800 */
[----:B------:R-:W4:Y:S01]  /*1950*/  LDCU UR13, c[0x0][0xb20] ;  /* 0x00016400ff0d77ac */ /* 0x000f220008000800 */
[----:B--2---:R-:W-:Y:S02]  /*1960*/  UIMAD.WIDE.U32 UR6, UR24, UR8, URZ ;  /* 0x00000008180672a5 */ /* 0x004fe4000f8e00ff */
[----:B------:R-:W-:Y:S02]  /*1970*/  UIMAD.WIDE.U32 UR4, UR20, UR11, URZ ;  /* 0x0000000b140472a5 */ /* 0x000fe4000f8e00ff */
[----:B---3--:R-:W-:Y:S02]  /*1980*/  UISETP.NE.AND UP1, UPT, UR12, 0x1, UPT ;  /* 0x000000010c00788c */ /* 0x008fe4000bf25270 */
[----:B------:R-:W-:Y:S01]  /*1990*/  UISETP.NE.AND UP0, UPT, UR10, 0x1, UPT ;  /* 0x000000010a00788c */ /* 0x000fe2000bf05270 */
[----:B------:R-:W-:-:S02]  /*19a0*/  UMOV UR6, UR7 ;  /* 0x0000000700067c82 */ /* 0x000fc40008000000 */
[----:B------:R-:W-:Y:S01]  /*19b0*/  UMOV UR4, UR5 ;  /* 0x0000000500047c82 */ /* 0x000fe20008000000 */
[----:B------:R-:W-:Y:S02]  /*19c0*/  USHF.R.U32.HI UR6, URZ, UR9, UR6 ;  /* 0x00000009ff067299 */ /* 0x000fe40008011606 */
[----:B----4-:R-:W-:Y:S02]  /*19d0*/  USHF.R.U32.HI UR4, URZ, UR13, UR4 ;  /* 0x0000000dff047299 */ /* 0x010fe40008011604 */
[----:B------:R-:W-:Y:S02]  /*19e0*/  USEL UR5, UR24, UR6, !UP1 ;  /* 0x0000000618057287 */ /* 0x000fe4000c800000 */
[----:B------:R-:W-:-:S04]  /*19f0*/  USEL UR4, UR20, UR4, !UP0 ;  /* 0x0000000414047287 */ /* 0x000fc8000c000000 */
[----:B------:R-:W-:Y:S02]  /*1a00*/  UIADD3 UR6, UPT, UPT, UR5, -UR4, URZ ;  /* 0x8000000405067290 */ /* 0x000fe4000fffe0ff */
[----:B------:R-:W-:Y:S02]  /*1a10*/  UIADD3 UR4, UPT, UPT, -UR5, UR4, URZ ;  /* 0x0000000405047290 */ /* 0x000fe4000fffe1ff */
[----:B------:R-:W-:Y:S02]  /*1a20*/  UIMAD UR20, UR6, UR10, UR20 ;  /* 0x0000000a061472a4 */ /* 0x000fe4000f8e0214 */
[----:B------:R-:W-:-:S12]  /*1a30*/  UIMAD UR24, UR4, UR12, UR24 ;  /* 0x0000000c041872a4 */ /* 0x000fd8000f8e0218 */
.L_x_20:
[----:B------:R-:W-:Y:S05]  /*1a40*/  BRA.U !UP6, `(.L_x_21) ;  /* 0x000000010e0c7547 */ /* 0x000fea000b800000 */
[----:B------:R-:W-:Y:S01]  /*1a50*/  UCGABAR_WAIT ;  /* 0x0000000000007dc7 */ /* 0x000fe20008000000 */
[----:B------:R-:W-:Y:S01]  /*1a60*/  CCTL.IVALL ;  /* 0x00000000ff00798f */ /* 0x000fe20002000000 */
[----:B------:R-:W-:Y:S05]  /*1a70*/  BRA `(.L_x_22) ;  /* 0x0000000000047947 */ /* 0x000fea0003800000 */
.L_x_21:
[----:B------:R-:W-:Y:S06]  /*1a80*/  BAR.SYNC.DEFER_BLOCKING 0x0 ;  /* 0x0000000000007b1d */ /* 0x000fec0000010000 */
.L_x_22:
[----:B------:R-:W-:Y:S05]  /*1a90*/  BRA.U UP3, `(.L_x_23) ;  /* 0x0000001d03f07547 */ /* 0x000fea000b800000 */
[----:B------:R-:W2:Y:S01]  /*1aa0*/  LDCU UR6, c[0x0][0x38c] ;  /* 0x00007180ff0677ac */ /* 0x000ea20008000800 */
[----:B------:R-:W-:Y:S01]  /*1ab0*/  PLOP3.LUT P1, PT, PT, PT, UP4, 0x80, 0x8 ;  /* 0x000000000008781c */ /* 0x000fe20003f2f048 */
[----:B------:R-:W-:Y:S01]  /*1ac0*/  IMAD.MOV.U32 R12, RZ, RZ, 0x1 ;  /* 0x00000001ff0c7424 */ /* 0x000fe200078e00ff */
[----:B------:R-:W-:Y:S02]  /*1ad0*/  ISETP.NE.AND P2, PT, R0, RZ, P3 ;  /* 0x000000ff0000720c */ /* 0x000fe40001f45270 */
[----:B------:R-:W-:Y:S02]  /*1ae0*/  CS2R R10, SRZ ;  /* 0x00000000000a7805 */ /* 0x000fe4000001ff00 */
[----:B------:R-:W-:Y:S01]  /*1af0*/  PLOP3.LUT P1, PT, P1, PT, PT, 0x8, 0x80 ;  /* 0x000000000080781c */ /* 0x000fe20000f2e170 */
[----:B------:R-:W-:Y:S01]  /*1b00*/  IMAD.MOV.U32 R9, RZ, RZ, RZ ;  /* 0x000000ffff097224 */ /* 0x000fe200078e00ff */
[----:B------:R-:W3:Y:S01]  /*1b10*/  LDCU UR38, c[0x0][0x370] ;  /* 0x00006e00ff2677ac */ /* 0x000ee20008000800 */
[----:B------:R-:W-:Y:S01]  /*1b20*/  IMAD.MOV.U32 R8, RZ, RZ, 0x1 ;  /* 0x00000001ff087424 */ /* 0x000fe200078e00ff */
[----:B------:R-:W4:Y:S01]  /*1b30*/  LDCU.64 UR26, c[0x0][0x348] ;  /* 0x00006900ff1a77ac */ /* 0x000f220008000a00 */
[----:B------:R-:W-:Y:S01]  /*1b40*/  ULEA.HI UR43, UR22, UR45, URZ, 0x1a ;  /* 0x0000002d162b7291 */ /* 0x000fe2000f8fd0ff */
[----:B------:R-:W1:Y:S01]  /*1b50*/  LDCU UR37, c[0x0][0x374] ;  /* 0x00006e80ff2577ac */ /* 0x000e620008000800 */
[----:B--2---:R-:W-:-:S02]  /*1b60*/  UIADD3 UR5, UPT, UPT, UR6, 0x3f, URZ ;  /* 0x0000003f06057890 */ /* 0x004fc4000fffe0ff */
[----:B------:R-:W-:Y:S02]  /*1b70*/  UIADD3 UR47, UPT, UPT, UR6, 0x7e, URZ ;  /* 0x0000007e062f7890 */ /* 0x000fe4000fffe0ff */
[----:B------:R-:W-:Y:S01]  /*1b80*/  USHF.R.S32.HI UR4, URZ, 0x1f, UR5 ;  /* 0x0000001fff047899 */ /* 0x000fe20008011405 */
[----:B------:R-:W-:-:S03]  /*1b90*/  UMOV UR7, URZ ;  /* 0x000000ff00077c82 */ /* 0x000fc60008000000 */
[----:B------:R-:W-:Y:S02]  /*1ba0*/  ULEA.HI UR4, UR4, UR5, URZ, 0x6 ;  /* 0x0000000504047291 */ /* 0x000fe4000f8f30ff */
[----:B------:R-:W-:Y:S02]  /*1bb0*/  UIADD3 UR5, UPT, UPT, UR6, -0x1, URZ ;  /* 0xffffffff06057890 */ /* 0x000fe4000fffe0ff */
[----:B------:R-:W-:Y:S02]  /*1bc0*/  USHF.R.S32.HI UR40, URZ, 0x6, UR4 ;  /* 0x00000006ff287899 */ /* 0x000fe40008011404 */
[----:B------:R-:W-:Y:S02]  /*1bd0*/  UISETP.GE.U32.AND UP1, UPT, UR5, -0x7f, UPT ;  /* 0xffffff810500788c */ /* 0x000fe4000bf26070 */
[----:B------:R-:W-:-:S04]  /*1be0*/  UISETP.LT.U32.AND UP0, UPT, UR40, 0x1a, UPT ;  /* 0x0000001a2800788c */ /* 0x000fc8000bf01070 */
[----:B------:R-:W-:Y:S02]  /*1bf0*/  USEL UR39, UR40, 0x1a, UP0 ;  /* 0x0000001a28277887 */ /* 0x000fe40008000000 */
[----:B------:R-:W-:Y:S02]  /*1c00*/  UISETP.NE.AND UP0, UPT, UR23, URZ, UPT ;  /* 0x000000ff1700728c */ /* 0x000fe4000bf05270 */
[----:B------:R-:W-:Y:S02]  /*1c10*/  UIADD3 UR4, UPT, UPT, UR39, -0x1, URZ ;  /* 0xffffffff27047890 */ /* 0x000fe4000fffe0ff */
[----:B------:R-:W-:Y:S02]  /*1c20*/  @UP1 UIADD3 UR4, UPT, UPT, UR39, URZ, URZ ;  /* 0x000000ff27041290 */ /* 0x000fe4000fffe0ff */
[----:B------:R-:W-:Y:S02]  /*1c30*/  USEL UR23, UR41, 0x2, UP0 ;  /* 0x0000000229177887 */ /* 0x000fe40008000000 */
[----:B------:R-:W-:-:S02]  /*1c40*/  UIADD3 UR44, UPT, UPT, UR40, -UR39, URZ ;  /* 0x80000027282c7290 */ /* 0x000fc4000fffe0ff */
[----:B------:R-:W-:Y:S02]  /*1c50*/  UIADD3 UR25, UPT, UPT, UR4, 0x1, URZ ;  /* 0x0000000104197890 */ /* 0x000fe4000fffe0ff */
[----:B-1-34-:R-:W-:-:S12]  /*1c60*/  UIADD3 UR41, UPT, UPT, -UR4, URZ, URZ ;  /* 0x000000ff04297290 */ /* 0x01afd8000fffe1ff */
.L_x_43:
[----:B------:R-:W-:Y:S01]  /*1c70*/  UISETP.NE.AND UP0, UPT, UR46, URZ, UPT ;  /* 0x000000ff2e00728c */ /* 0x000fe2000bf05270 */
[----:B-1----:R-:W1:Y:S08]  /*1c80*/  S2UR UR46, SR_CgaCtaId ;  /* 0x00000000002e79c3 */ /* 0x002e700000008800 */
[----:B------:R-:W-:Y:S05]  /*1c90*/  BRA.U UP0, `(.L_x_24) ;  /* 0x0000000100347547 */ /* 0x000fea000b800000 */
[----:B------:R-:W2:Y:S01]  /*1ca0*/  S2R R0, SR_CgaCtaId ;  /* 0x0000000000007919 */ /* 0x000ea20000008800 */
[----:B------:R-:W-:Y:S02]  /*1cb0*/  MOV R3, 0x400 ;  /* 0x0000040000037802 */ /* 0x000fe40000000f00 */
[----:B------:R-:W-:Y:S02]  /*1cc0*/  SHF.L.U32 R2, R8, 0x1f, RZ ;  /* 0x0000001f08027819 */ /* 0x000fe400000006ff */
[----:B--2---:R-:W-:-:S05]  /*1cd0*/  LEA R0, R0, R3, 0x18 ;  /* 0x0000000300007211 */ /* 0x004fca00078ec0ff */
[----:B------:R-:W-:-:S04]  /*1ce0*/  IMAD R3, R9, 0x8, R0 ;  /* 0x0000000809037824 */ /* 0x000fc800078e0200 */
[----:B------:R-:W2:Y:S02]  /*1cf0*/  SYNCS.PHASECHK.TRANS64.TRYWAIT P0, [R3+URZ+0x240], R2 ;  /* 0x00024002030075a7 */ /* 0x000ea400080011ff */
[----:B--2---:R-:W-:Y:S05]  /*1d00*/  @!P0 BRA `(.L_x_25) ;  /* 0x0000007000248947 */ /* 0x004fea0003800000 */
.L_x_146:
[----:B------:R-:W-:Y:S01]  /*1d10*/  VIADD R9, R9, 0x1 ;  /* 0x0000000109097836 */ /* 0x000fe20000000000 */
[----:B------:R2:W-:Y:S04]  /*1d20*/  SYNCS.ARRIVE.TRANS64.A1T0 RZ, [R3+URZ+0x230], RZ ;  /* 0x000230ff03ff79a7 */ /* 0x0005e800081000ff */
[----:B------:R-:W-:-:S04]  /*1d30*/  ISETP.NE.AND P0, PT, R9, 0x2, PT ;  /* 0x000000020900780c */ /* 0x000fc80003f05270 */
[----:B------:R-:W-:Y:S02]  /*1d40*/  SEL R9, R9, RZ, P0 ;  /* 0x000000ff09097207 */ /* 0x000fe40000000000 */
[----:B--2---:R-:W-:-:S04]  /*1d50*/  SEL R3, RZ, 0x1, P0 ;  /* 0x00000001ff037807 */ /* 0x004fc80000000000 */
[----:B------:R-:W-:-:S07]  /*1d60*/  LOP3.LUT R8, R8, R3, RZ, 0x3c, !PT ;  /* 0x0000000308087212 */ /* 0x000fce00078e3cff */
.L_x_24:
[----:B------:R-:W-:Y:S01]  /*1d70*/  UMOV UR6, 0x400 ;  /* 0x0000040000067882 */ /* 0x000fe20000000000 */
[----:B------:R-:W-:Y:S01]  /*1d80*/  SHF.L.U32 R0, R12, 0x1f, RZ ;  /* 0x0000001f0c007819 */ /* 0x000fe200000006ff */
[----:B-1----:R-:W-:Y:S02]  /*1d90*/  ULEA UR6, UR46, UR6, 0x18 ;  /* 0x000000062e067291 */ /* 0x002fe4000f8ec0ff */
[----:B------:R-:W-:Y:S02]  /*1da0*/  UISETP.GE.U32.AND UP0, UPT, UR47, 0x7f, UPT ;  /* 0x0000007f2f00788c */ /* 0x000fe4000bf06070 */
[----:B------:R-:W-:Y:S02]  /*1db0*/  ULEA UR4, UR7, UR6, 0x3 ;  /* 0x0000000607047291 */ /* 0x000fe4000f8e18ff */
[----:B------:R-:W-:Y:S01]  /*1dc0*/  ULEA UR11, UR20, UR45, 0x7 ;  /* 0x0000002d140b7291 */ /* 0x000fe2000f8e38ff */
[----:B------:R-:W-:-:S06]  /*1dd0*/  UMOV UR13, URZ ;  /* 0x000000ff000d7c82 */ /* 0x000fcc0008000000 */
[----:B------:R1:W2:Y:S01]  /*1de0*/  SYNCS.PHASECHK.TRANS64.TRYWAIT P0, [UR4+0xd0], R0 ;  /* 0x0000d000ff0075a7 */ /* 0x0002a20008001104 */
[----:B------:R-:W-:-:S04]  /*1df0*/  ULEA.HI UR4, UR24, UR24, URZ, 0x1 ;  /* 0x0000001818047291 */ /* 0x000fc8000f8f08ff */
[----:B------:R-:W-:-:S04]  /*1e00*/  USHF.L.U32 UR4, UR4, 0x6, URZ ;  /* 0x0000000604047899 */ /* 0x000fc800080006ff */
[----:B------:R-:W-:-:S04]  /*1e10*/  ULOP3.LUT UR35, UR4, 0xffffff80, URZ, 0xc0, !UPT ;  /* 0xffffff8004237892 */ /* 0x000fc8000f8ec0ff */
[----:B------:R-:W-:Y:S01]  /*1e20*/  UIADD3 UR35, UPT, UPT, UR43, UR35, URZ ;  /* 0x000000232b237290 */ /* 0x000fe2000fffe0ff */
[----:B------:R-:W-:Y:S11]  /*1e30*/  BRA.U !UP0, `(.L_x_26) ;  /* 0x0000000108c47547 */ /* 0x000ff6000b800000 */
[----:B------:R-:W-:Y:S01]  /*1e40*/  UMOV UR16, UR41 ;  /* 0x0000002900107c82 */ /* 0x000fe20008000000 */
[----:B------:R-:W-:Y:S01]  /*1e50*/  UMOV UR4, UR7 ;  /* 0x0000000700047c82 */ /* 0x000fe20008000000 */
[----:B------:R-:W-:-:S05]  /*1e60*/  UMOV UR34, URZ ;  /* 0x000000ff00227c82 */ /* 0x000fca0008000000 */
.L_x_32:
[----:B------:R-:W-:Y:S01]  /*1e70*/  ULEA UR33, UR4, UR6, 0x3 ;  /* 0x0000000604217291 */ /* 0x000fe2000f8e18ff */
[----:B------:R-:W-:Y:S01]  /*1e80*/  @P3 MOV R2, 0x4000 ;  /* 0x0000400000023802 */ /* 0x000fe20000000f00 */
[----:B--234-:R-:W-:Y:S10]  /*1e90*/  @P0 BRA `(.L_x_27) ;  /* 0x00000000000c0947 */ /* 0x01cff40003800000 */
[----:B------:R-:W-:-:S04]  /*1ea0*/  SHF.L.U32 R3, R12, 0x1f, RZ ;  /* 0x0000001f0c037819 */ /* 0x000fc800000006ff */
[----:B------:R-:W2:Y:S02]  /*1eb0*/  SYNCS.PHASECHK.TRANS64.TRYWAIT P0, [UR33+0xd0], R3 ;  /* 0x0000d003ff0075a7 */ /* 0x000ea40008001121 */
[----:B--2---:R-:W-:Y:S05]  /*1ec0*/  @!P0 BRA `(.L_x_28) ;  /* 0x0000006c00c88947 */ /* 0x004fea0003800000 */
.L_x_27:
[----:B------:R2:W-:Y:S01]  /*1ed0*/  @P3 SYNCS.ARRIVE.TRANS64 RZ, [UR33], R2 ;  /* 0x00000002ffff39a7 */ /* 0x0005e20008000021 */
[----:B------:R-:W-:Y:S02]  /*1ee0*/  ULOP3.LUT UR5, UR23, 0x2, URZ, 0xfc, !UPT ;  /* 0x0000000217057892 */ /* 0x000fe4000f8efcff */
[----:B------:R-:W-:Y:S02]  /*1ef0*/  UIADD3 UR16, UPT, UPT, UR16, 0x1, URZ ;  /* 0x0000000110107890 */ /* 0x000fe4000fffe0ff */
[----:B------:R-:W-:Y:S02]  /*1f00*/  UISETP.NE.AND UP0, UPT, UR5, 0x2, UPT ;  /* 0x000000020500788c */ /* 0x000fe4000bf05270 */
[----:B------:R-:W-:-:S07]  /*1f10*/  UISETP.NE.AND UP2, UPT, UR16, 0x1, UPT ;  /* 0x000000011000788c */ /* 0x000fce000bf45270 */
[----:B------:R-:W-:Y:S05]  /*1f20*/  BRA.U UP0, `(.L_x_29) ;  /* 0x0000000100047547 */ /* 0x000fea000b800000 */
[----:B------:R-:W-:Y:S05]  /*1f30*/  BPT.TRAP 0x1 ;  /* 0x000000040000795c */ /* 0x000fea0000300000 */
.L_x_29:
[----:B------:R-:W-:Y:S04]  /*1f40*/  BSSY.RECONVERGENT B0, `(.L_x_30) ;  /* 0x0000003000007945 */ /* 0x000fe80003800200 */
[----:B------:R-:W-:Y:S05]  /*1f50*/  @!P2 BRA `(.L_x_31) ;  /* 0x000000000004a947 */ /* 0x000fea0003800000 */
[----:B------:R-:W-:Y:S05]  /*1f60*/  BPT.TRAP 0x1 ;  /* 0x000000040000795c */ /* 0x000fea0000300000 */
.L_x_31:
[----:B------:R-:W-:Y:S05]  /*1f70*/  BSYNC.RECONVERGENT B0 ;  /* 0x0000000000007941 */ /* 0x000fea0003800200 */
.L_x_30:
[----:B------:R-:W-:Y:S02]  /*1f80*/  UIADD3 UR5, UPT, UPT, UR4, 0x1, URZ ;  /* 0x0000000104057890 */ /* 0x000fe4000fffe0ff */
[----:B------:R-:W-:Y:S02]  /*1f90*/  UIADD3 UR14, UP1, UPT, UR26, 0x80, URZ ;  /* 0x000000801a0e7890 */ /* 0x000fe4000ff3e0ff */
[----:B------:R-:W-:Y:S02]  /*1fa0*/  UISETP.NE.AND UP0, UPT, UR5, 0x1a, UPT ;  /* 0x0000001a0500788c */ /* 0x000fe4000bf05270 */
[----:B------:R-:W-:Y:S02]  /*1fb0*/  ULOP3.LUT UR33, UR33, 0xfefffff8, URZ, 0xc0, !UPT ;  /* 0xfefffff821217892 */ /* 0x000fe4000f8ec0ff */
[----:B------:R-:W-:Y:S02]  /*1fc0*/  USEL UR8, URZ, 0x1, UP0 ;  /* 0x00000001ff087887 */ /* 0x000fe40008000000 */
[----:B------:R-:W-:-:S02]  /*1fd0*/  USEL UR7, UR5, URZ, UP0 ;  /* 0x000000ff05077287 */ /* 0x000fc40008000000 */
[----:B------:R-:W-:Y:S02]  /*1fe0*/  UIADD3.X UR15, UPT, UPT, URZ, UR27, URZ, UP1, !UPT ;  /* 0x0000001bff0f7290 */ /* 0x000fe40008ffe4ff */
[----:B------:R-:W-:Y:S01]  /*1ff0*/  ULEA UR5, UR7, UR6, 0x3 ;  /* 0x0000000607057291 */ /* 0x000fe2000f8e18ff */
[----:B------:R-:W-:Y:S01]  /*2000*/  LOP3.LUT R12, R12, UR8, RZ, 0x3c, !PT ;  /* 0x000000080c0c7c12 */ /* 0x000fe2000f8e3cff */
[----:B------:R-:W-:Y:S02]  /*2010*/  USHF.L.U32 UR8, UR4, 0xc, URZ ;  /* 0x0000000c04087899 */ /* 0x000fe400080006ff */
[----:B------:R-:W-:Y:S01]  /*2020*/  UIADD3 UR4, UP0, UPT, UR26, 0x180, URZ ;  /* 0x000001801a047890 */ /* 0x000fe2000ff1e0ff */
[----:B-1----:R-:W-:Y:S01]  /*2030*/  SHF.L.U32 R0, R12, 0x1f, RZ ;  /* 0x0000001f0c007819 */ /* 0x002fe200000006ff */
[----:B------:R-:W-:Y:S02]  /*2040*/  ULOP3.LUT UR32, UR8, UR22, URZ, 0xfc, !UPT ;  /* 0x0000001608207292 */ /* 0x000fe4000f8efcff */
[----:B------:R-:W-:Y:S01]  /*2050*/  UPRMT UR13, URZ, 0x5410, UR21 ;  /* 0x00005410ff0d7896 */ /* 0x000fe20008000015 */
[----:B------:R3:W4:Y:S01]  /*2060*/  SYNCS.PHASECHK.TRANS64.TRYWAIT P0, [UR5+0xd0], R0 ;  /* 0x0000d000ff0075a7 */ /* 0x0007220008001105 */
[----:B------:R-:W-:-:S02]  /*2070*/  UIADD3 UR32, UPT, UPT, UR6, 0x4400, UR32 ;  /* 0x0000440006207890 */ /* 0x000fc4000fffe020 */
[----:B------:R-:W-:Y:S02]  /*2080*/  UIADD3 UR8, UPT, UPT, UR6, 0x1e400, UR8 ;  /* 0x0001e40006087890 */ /* 0x000fe4000fffe008 */
[----:B------:R-:W-:Y:S01]  /*2090*/  UIADD3.X UR5, UPT, UPT, URZ, UR27, URZ, UP0, !UPT ;  /* 0x0000001bff057290 */ /* 0x000fe200087fe4ff */
[----:B------:R-:W-:Y:S01]  /*20a0*/  UMOV UR18, 0x0 ;  /* 0x0000000000127882 */ /* 0x000fe20000000000 */
[----:B------:R-:W-:Y:S01]  /*20b0*/  UMOV UR19, 0x10000000 ;  /* 0x1000000000137882 */ /* 0x000fe20000000000 */
[----:B------:R-:W-:Y:S01]  /*20c0*/  UMOV UR10, UR34 ;  /* 0x00000022000a7c82 */ /* 0x000fe20008000000 */
[----:B------:R-:W-:Y:S01]  /*20d0*/  UMOV UR12, UR36 ;  /* 0x00000024000c7c82 */ /* 0x000fe20008000000 */
[----:B------:R-:W-:Y:S01]  /*20e0*/  UMOV UR9, UR33 ;  /* 0x0000002100097c82 */ /* 0x000fe20008000000 */
[----:B------:R1:W-:Y:S03]  /*20f0*/  UTMALDG.3D.MULTICAST.2CTA [UR32], [UR14], UR13, desc[UR18] ;  /* 0x000012200e0073b4 */ /* 0x0003e6000821180d */
[----:B------:R2:W-:Y:S01]  /*2100*/  UTMALDG.3D.2CTA [UR8], [UR4], desc[UR18] ;  /* 0x00001208040075b4 */ /* 0x0005e20008211000 */
[----:B-1----:R-:W-:Y:S01]  /*2110*/  UIADD3 UR34, UPT, UPT, UR34, 0x40, URZ ;  /* 0x0000004022227890 */ /* 0x002fe2000fffe0ff */
[----:B------:R-:W-:Y:S01]  /*2120*/  UMOV UR13, UR25 ;  /* 0x00000019000d7c82 */ /* 0x000fe20008000000 */
[----:B--2---:R-:W-:Y:S01]  /*2130*/  UMOV UR4, UR7 ;  /* 0x0000000700047c82 */ /* 0x004fe20008000000 */
[----:B------:R-:W-:Y:S09]  /*2140*/  BRA.U UP2, `(.L_x_32) ;  /* 0xfffffffd02487547 */ /* 0x000ff2000b83ffff */
.L_x_26:
[----:B------:R-:W-:Y:S01]  /*2150*/  ULEA UR4, UR7, UR6, 0x3 ;  /* 0x0000000607047291 */ /* 0x000fe2000f8e18ff */
[----:B-1-3--:R-:W-:Y:S01]  /*2160*/  SHF.L.U32 R0, R12, 0x1f, RZ ;  /* 0x0000001f0c007819 */ /* 0x00afe200000006ff */
[----:B------:R-:W-:Y:S01]  /*2170*/  @!P1 SYNCS.ARRIVE.TRANS64.A1T0 RZ, [UR6+0x1c8], RZ ;  /* 0x0001c8ffffff99a7 */ /* 0x000fe20008100006 */
[----:B------:R-:W-:-:S06]  /*2180*/  UISETP.GT.AND UP0, UPT, UR40, UR39, UPT ;  /* 0x000000272800728c */ /* 0x000fcc000bf04270 */
[----:B--2-4-:R1:W2:Y:S03]  /*2190*/  SYNCS.PHASECHK.TRANS64.TRYWAIT P0, [UR4+0xd0], R0 ;  /* 0x0000d000ff0075a7 */ /* 0x0142a60008001104 */
[----:B------:R-:W-:Y:S05]  /*21a0*/  BRA.U !UP0, `(.L_x_33) ;  /* 0x0000000108c47547 */ /* 0x000fea000b800000 */
[----:B------:R-:W-:Y:S01]  /*21b0*/  UIADD3 UR24, UPT, UPT, UR44, UR13, URZ ;  /* 0x0000000d2c187290 */ /* 0x000fe2000fffe0ff */
[----:B------:R-:W-:-:S11]  /*21c0*/  UMOV UR4, UR7 ;  /* 0x0000000700047c82 */ /* 0x000fd60008000000 */
.L_x_39:
[----:B------:R-:W-:Y:S01]  /*21d0*/  ULEA UR17, UR4, UR6, 0x3 ;  /* 0x0000000604117291 */ /* 0x000fe2000f8e18ff */
[----:B--2---:R-:W-:Y:S01]  /*21e0*/  @P3 MOV R2, 0x4000 ;  /* 0x0000400000023802 */ /* 0x004fe20000000f00 */
[----:B--2-4-:R-:W-:Y:S10]  /*21f0*/  @P0 BRA `(.L_x_34) ;  /* 0x00000000000c0947 */ /* 0x014ff40003800000 */
[----:B------:R-:W-:-:S04]  /*2200*/  SHF.L.U32 R3, R12, 0x1f, RZ ;  /* 0x0000001f0c037819 */ /* 0x000fc800000006ff */
[----:B------:R-:W2:Y:S02]  /*2210*/  SYNCS.PHASECHK.TRANS64.TRYWAIT P0, [UR17+0xd0], R3 ;  /* 0x0000d003ff0075a7 */ /* 0x000ea40008001111 */
[----:B--2---:R-:W-:Y:S05]  /*2220*/  @!P0 BRA `(.L_x_35) ;  /* 0x0000006c00088947 */ /* 0x004fea0003800000 */
.L_x_34:
[----:B------:R2:W-:Y:S01]  /*2230*/  @P3 SYNCS.ARRIVE.TRANS64 RZ, [UR17], R2 ;  /* 0x00000002ffff39a7 */ /* 0x0005e20008000011 */
[----:B------:R-:W-:-:S04]  /*2240*/  ULOP3.LUT UR5, UR23, 0x2, URZ, 0xfc, !UPT ;  /* 0x0000000217057892 */ /* 0x000fc8000f8efcff */
[----:B------:R-:W-:-:S09]  /*2250*/  UISETP.NE.AND UP0, UPT, UR5, 0x2, UPT ;  /* 0x000000020500788c */ /* 0x000fd2000bf05270 */
[----:B------:R-:W-:Y:S05]  /*2260*/  BRA.U UP0, `(.L_x_36) ;  /* 0x0000000100047547 */ /* 0x000fea000b800000 */
[----:B------:R-:W-:Y:S05]  /*2270*/  BPT.TRAP 0x1 ;  /* 0x000000040000795c */ /* 0x000fea0000300000 */
.L_x_36:
[----:B------:R-:W-:Y:S04]  /*2280*/  BSSY.RECONVERGENT B0, `(.L_x_37) ;  /* 0x0000003000007945 */ /* 0x000fe80003800200 */
[----:B------:R-:W-:Y:S05]  /*2290*/  @!P2 BRA `(.L_x_38) ;  /* 0x000000000004a947 */ /* 0x000fea0003800000 */
[----:B------:R-:W-:Y:S05]  /*22a0*/  BPT.TRAP 0x1 ;  /* 0x000000040000795c */ /* 0x000fea0000300000 */
.L_x_38:
[----:B------:R-:W-:Y:S05]  /*22b0*/  BSYNC.RECONVERGENT B0 ;  /* 0x0000000000007941 */ /* 0x000fea0003800200 */
.L_x_37:
[----:B------:R-:W-:Y:S02]  /*22c0*/  UIADD3 UR5, UPT, UPT, UR4, 0x1, URZ ;  /* 0x0000000104057890 */ /* 0x000fe4000fffe0ff */
[----:B------:R-:W-:Y:S02]  /*22d0*/  USHF.L.U32 UR18, UR13, 0x6, URZ ;  /* 0x000000060d127899 */ /* 0x000fe400080006ff */
[----:B------:R-:W-:Y:S02]  /*22e0*/  UISETP.NE.AND UP0, UPT, UR5, 0x1a, UPT ;  /* 0x0000001a0500788c */ /* 0x000fe4000bf05270 */
[----:B------:R-:W-:Y:S02]  /*22f0*/  ULOP3.LUT UR17, UR17, 0xfefffff8, URZ, 0xc0, !UPT ;  /* 0xfefffff811117892 */ /* 0x000fe4000f8ec0ff */
[----:B------:R-:W-:Y:S02]  /*2300*/  USEL UR8, URZ, 0x1, UP0 ;  /* 0x00000001ff087887 */ /* 0x000fe40008000000 */
[----:B------:R-:W-:-:S02]  /*2310*/  USEL UR7, UR5, URZ, UP0 ;  /* 0x000000ff05077287 */ /* 0x000fc40008000000 */
[----:B------:R-:W-:Y:S02]  /*2320*/  UIADD3 UR14, UP0, UPT, UR26, 0x180, URZ ;  /* 0x000001801a0e7890 */ /* 0x000fe4000ff1e0ff */
        /* <DEDUP_REMOVED lines=9> */
[----:B------:R-:W-:Y:S02]  /*23c0*/  UIADD3.X UR5, UPT, UPT, URZ, UR27, URZ, UP1, !UPT ;  /* 0x0000001bff057290 */ /* 0x000fe40008ffe4ff */
[----:B------:R-:W-:Y:S02]  /*23d0*/  UIADD3 UR8, UPT, UPT, UR6, 0x1e400, UR8 ;  /* 0x0001e40006087890 */ /* 0x000fe4000fffe008 */
[----:B------:R-:W-:Y:S01]  /*23e0*/  UIADD3.X UR15, UPT, UPT, URZ, UR27, URZ, UP0, !UPT ;  /* 0x0000001bff0f7290 */ /* 0x000fe200087fe4ff */
[----:B------:R-:W-:Y:S01]  /*23f0*/  UMOV UR28, 0x0 ;  /* 0x00000000001c7882 */ /* 0x000fe20000000000 */
[----:B------:R-:W-:Y:S01]  /*2400*/  UMOV UR29, 0x10000000 ;  /* 0x10000000001d7882 */ /* 0x000fe20000000000 */
[----:B------:R-:W-:Y:S01]  /*2410*/  UMOV UR19, UR35 ;  /* 0x0000002300137c82 */ /* 0x000fe20008000000 */
[----:B------:R-:W-:Y:S01]  /*2420*/  UMOV UR20, UR36 ;  /* 0x0000002400147c82 */ /* 0x000fe20008000000 */
[----:B------:R-:W-:Y:S01]  /*2430*/  UMOV UR12, UR36 ;  /* 0x00000024000c7c82 */ /* 0x000fe20008000000 */
[----:B------:R1:W-:Y:S01]  /*2440*/  UTMALDG.3D.MULTICAST.2CTA [UR16], [UR4], UR10, desc[UR28] ;  /* 0x00001c10040073b4 */ /* 0x0003e2000821180a */
[----:B------:R-:W-:Y:S01]  /*2450*/  UMOV UR9, UR17 ;  /* 0x0000001100097c82 */ /* 0x000fe20008000000 */
[----:B------:R-:W-:-:S04]  /*2460*/  UIADD3 UR13, UPT, UPT, UR13, 0x1, URZ ;  /* 0x000000010d0d7890 */ /* 0x000fc8000fffe0ff */
[----:B------:R-:W-:Y:S01]  /*2470*/  UISETP.NE.AND UP0, UPT, UR13, UR24, UPT ;  /* 0x000000180d00728c */ /* 0x000fe2000bf05270 */
[----:B-1----:R-:W-:Y:S01]  /*2480*/  UMOV UR10, UR18 ;  /* 0x00000012000a7c82 */ /* 0x002fe20008000000 */
[----:B------:R-:W-:Y:S01]  /*2490*/  UMOV UR4, UR7 ;  /* 0x0000000700047c82 */ /* 0x000fe20008000000 */
[----:B------:R3:W-:Y:S06]  /*24a0*/  UTMALDG.3D.2CTA [UR8], [UR14], desc[UR28] ;  /* 0x00001c080e0075b4 */ /* 0x0007ec0008211000 */
[----:B---3--:R-:W-:Y:S05]  /*24b0*/  BRA.U UP0, `(.L_x_39) ;  /* 0xfffffffd00447547 */ /* 0x008fea000b83ffff */
.L_x_33:
[C---:B------:R-:W-:Y:S01]  /*24c0*/  LEA R3, R11.reuse, UR6, 0x3 ;  /* 0x000000060b037c11 */ /* 0x040fe2000f8e18ff */
[----:B------:R-:W-:Y:S01]  /*24d0*/  NOP ;  /* 0x0000000000007918 */ /* 0x000fe20000000000 */
[----:B-1----:R-:W-:Y:S02]  /*24e0*/  SHF.L.U32 R0, R10, 0x1f, RZ ;  /* 0x0000001f0a007819 */ /* 0x002fe400000006ff */
[----:B------:R-:W-:Y:S02]  /*24f0*/  LEA R5, R11, UR6, 0x4 ;  /* 0x000000060b057c11 */ /* 0x000fe4000f8e20ff */
[----:B--2-4-:R-:W1:Y:S02]  /*2500*/  SYNCS.PHASECHK.TRANS64.TRYWAIT P0, [R3+URZ+0x1d0], R0 ;  /* 0x0001d000030075a7 */ /* 0x014e6400080011ff */
[----:B-1----:R-:W-:Y:S05]  /*2510*/  @!P0 BRA `(.L_x_40) ;  /* 0x0000006800648947 */ /* 0x002fea0003800000 */
.L_x_149:
[----:B------:R-:W2:Y:S01]  /*2520*/  LDS.128 R4, [R5+0x260] ;  /* 0x0002600005047984 */ /* 0x000ea20000000c00 */
[----:B------:R-:W-:Y:S01]  /*2530*/  UISETP.GE.AND UP0, UPT, UR42, 0x1, UPT ;  /* 0x000000012a00788c */ /* 0x000fe2000bf06270 */
[----:B------:R-:W-:Y:S01]  /*2540*/  @!PT LDS RZ, [RZ] ;  /* 0x00000000fffff984 */ /* 0x000fe20000000800 */
[----:B------:R-:W-:Y:S01]  /*2550*/  @!PT LDS RZ, [RZ] ;  /* 0x00000000fffff984 */ /* 0x000fe20000000800 */
[----:B------:R-:W-:Y:S01]  /*2560*/  @!PT LDS RZ, [RZ] ;  /* 0x00000000fffff984 */ /* 0x000fe20000000800 */
[----:B------:R-:W-:Y:S01]  /*2570*/  @!PT LDS RZ, [RZ] ;  /* 0x00000000fffff984 */ /* 0x000fe20000000800 */
[----:B------:R3:W-:Y:S06]  /*2580*/  MEMBAR.ALL.CTA ;  /* 0x0000000000007992 */ /* 0x0007ec0000008000 */
[----:B---3--:R-:W3:Y:S01]  /*2590*/  FENCE.VIEW.ASYNC.S ;  /* 0x00000000000073c6 */ /* 0x008ee20000000000 */
[----:B--2---:R-:W-:-:S13]  /*25a0*/  LOP3.LUT P0, RZ, R6, 0x1, RZ, 0xc0, !PT ;  /* 0x0000000106ff7812 */ /* 0x004fda000780c0ff */
[----:B---3--:R-:W-:Y:S01]  /*25b0*/  VOTEU.ANY UP1, P0 ;  /* 0x0000000000ff7886 */ /* 0x008fe20000020100 */
[----:B------:R-:W-:-:S13]  /*25c0*/  PLOP3.LUT P0, PT, PT, PT, UP1, 0x80, 0x8 ;  /* 0x000000000008781c */ /* 0x000fda0003f0f018 */
[----:B-1----:R-:W-:Y:S02]  /*25d0*/  @P0 LOP3.LUT R0, R5, 0xffff, RZ, 0xc0, !PT ;  /* 0x0000ffff05000812 */ /* 0x002fe400078ec0ff */
[----:B------:R-:W-:Y:S02]  /*25e0*/  @P0 MOV R2, R4 ;  /* 0x0000000400020202 */ /* 0x000fe40000000f00 */
[----:B------:R-:W-:Y:S01]  /*25f0*/  @P0 R2UR UR5, R0 ;  /* 0x00000000000502ca */ /* 0x000fe200000e0000 */
[----:B------:R-:W-:Y:S01]  /*2600*/  VIADD R0, R3, 0x1e0 ;  /* 0x000001e003007836 */ /* 0x000fe20000000000 */
[----:B------:R-:W-:Y:S02]  /*2610*/  @P0 SHF.R.U32.HI R4, RZ, 0x10, R5 ;  /* 0x00000010ff040819 */ /* 0x000fe40000011605 */
[----:B------:R-:W-:Y:S02]  /*2620*/  @P0 R2UR UR8, R2 ;  /* 0x00000000020802ca */ /* 0x000fe400000e0000 */
[----:B------:R-:W-:-:S02]  /*2630*/  PRMT R0, RZ, 0x654, R0 ;  /* 0x00000654ff007816 */ /* 0x000fc40000000000 */
[----:B------:R-:W-:Y:S02]  /*2640*/  @P0 R2UR UR4, R4 ;  /* 0x00000000040402ca */ /* 0x000fe400000e0000 */
[----:B------:R1:W-:Y:S03]  /*2650*/  SYNCS.ARRIVE.TRANS64.RED.A1T0 RZ, [R0+URZ], RZ ;  /* 0x000000ff00ff79a7 */ /* 0x0003e600081004ff */
[----:B------:R-:W-:-:S04]  /*2660*/  @UP1 UMOV UR30, UR5 ;  /* 0x00000005001e1c82 */ /* 0x000fc80008000000 */
[----:B------:R-:W-:-:S04]  /*2670*/  @UP1 UMOV UR31, UR8 ;  /* 0x00000008001f1c82 */ /* 0x000fc80008000000 */
[----:B------:R-:W-:Y:S01]  /*2680*/  @UP1 UMOV UR36, UR4 ;  /* 0x0000000400241c82 */ /* 0x000fe20008000000 */
[----:B------:R-:W-:Y:S05]  /*2690*/  BRA.U !UP0, `(.L_x_41) ;  /* 0x0000000108d47547 */ /* 0x000fea000b800000 */
[----:B------:R-:W2:Y:S01]  /*26a0*/  LDCU.128 UR12, c[0x0][0xb10] ;  /* 0x00016200ff0c77ac */ /* 0x000ea20008000c00 */
[----:B------:R-:W3:Y:S01]  /*26b0*/  LDCU UR24, c[0x0][0xb20] ;  /* 0x00016400ff1877ac */ /* 0x000ee20008000800 */
[----:B------:R-:W4:Y:S01]  /*26c0*/  LDCU UR20, c[0x0][0xb0c] ;  /* 0x00016180ff1477ac */ /* 0x000f220008000800 */
[----:B------:R-:W1:Y:S01]  /*26d0*/  LDCU.64 UR10, c[0x0][0xb28] ;  /* 0x00016500ff0a77ac */ /* 0x000e620008000a00 */
[----:B------:R-:W-:Y:S02]  /*26e0*/  UISETP.NE.AND UP3, UPT, UR42, 0x1, UPT ;  /* 0x000000012a00788c */ /* 0x000fe4000bf65270 */
[----:B--2---:R-:W-:Y:S02]  /*26f0*/  UIMAD.WIDE.U32 UR8, UR37, UR15, URZ ;  /* 0x0000000f250872a5 */ /* 0x004fe4000f8e00ff */
[----:B------:R-:W-:Y:S02]  /*2700*/  UIMAD.WIDE.U32 UR4, UR38, UR12, URZ ;  /* 0x0000000c260472a5 */ /* 0x000fe4000f8e00ff */
[----:B------:R-:W-:-:S02]  /*2710*/  UISETP.NE.AND UP0, UPT, UR14, 0x1, UPT ;  /* 0x000000010e00788c */ /* 0x000fc4000bf05270 */
[----:B------:R-:W-:Y:S01]  /*2720*/  UIMAD.WIDE.U32 UR28, UR30, UR15, URZ ;  /* 0x0000000f1e1c72a5 */ /* 0x000fe2000f8e00ff */
[----:B------:R-:W-:Y:S02]  /*2730*/  UMOV UR8, UR9 ;  /* 0x0000000900087c82 */ /* 0x000fe40008000000 */
[----:B------:R-:W-:Y:S01]  /*2740*/  UMOV UR4, UR5 ;  /* 0x0000000500047c82 */ /* 0x000fe20008000000 */
[----:B---3--:R-:W-:Y:S02]  /*2750*/  USHF.R.U32.HI UR8, URZ, UR24, UR8 ;  /* 0x00000018ff087299 */ /* 0x008fe40008011608 */
[----:B----4-:R-:W-:Y:S02]  /*2760*/  UISETP.NE.AND UP2, UPT, UR20, 0x1, UPT ;  /* 0x000000011400788c */ /* 0x010fe4000bf45270 */
[----:B------:R-:W-:Y:S02]  /*2770*/  USHF.R.U32.HI UR4, URZ, UR13, UR4 ;  /* 0x0000000dff047299 */ /* 0x000fe40008011604 */
[----:B------:R-:W-:-:S02]  /*2780*/  USEL UR5, UR37, UR8, !UP0 ;  /* 0x0000000825057287 */ /* 0x000fc4000c000000 */
[----:B------:R-:W-:Y:S02]  /*2790*/  USEL UR8, UR38, UR4, !UP2 ;  /* 0x0000000426087287 */ /* 0x000fe4000d000000 */
[----:B-1----:R-:W-:Y:S01]  /*27a0*/  UIMAD.WIDE.U32 UR16, UR5, UR10, URZ ;  /* 0x0000000a051072a5 */ /* 0x002fe2000f8e00ff */
[----:B------:R-:W-:Y:S01]  /*27b0*/  UMOV UR4, UR29 ;  /* 0x0000001d00047c82 */ /* 0x000fe20008000000 */
[----:B------:R-:W-:Y:S02]  /*27c0*/  UIMAD.WIDE.U32 UR18, UR31, UR12, URZ ;  /* 0x0000000c1f1272a5 */ /* 0x000fe4000f8e00ff */
[----:B------:R-:W-:-:S03]  /*27d0*/  UIMAD.WIDE.U32 UR28, UR8, UR10, URZ ;  /* 0x0000000a081c72a5 */ /* 0x000fc6000f8e00ff */
[----:B------:R-:W-:Y:S01]  /*27e0*/  UMOV UR16, UR17 ;  /* 0x0000001100107c82 */ /* 0x000fe20008000000 */
[----:B------:R-:W-:Y:S02]  /*27f0*/  USHF.R.U32.HI UR4, URZ, UR24, UR4 ;  /* 0x00000018ff047299 */ /* 0x000fe40008011604 */
[----:B------:R-:W-:Y:S01]  /*2800*/  @UP3 USHF.R.U32.HI UR5, URZ, UR11, UR16 ;  /* 0x0000000bff053299 */ /* 0x000fe20008011610 */
[----:B------:R-:W-:Y:S01]  /*2810*/  UMOV UR18, UR19 ;  /* 0x0000001300127c82 */ /* 0x000fe20008000000 */
[----:B------:R-:W-:Y:S01]  /*2820*/  UMOV UR28, UR29 ;  /* 0x0000001d001c7c82 */ /* 0x000fe20008000000 */
[----:B------:R-:W-:Y:S02]  /*2830*/  USHF.R.U32.HI UR13, URZ, UR13, UR18 ;  /* 0x0000000dff0d7299 */ /* 0x000fe40008011612 */
[----:B------:R-:W-:Y:S02]  /*2840*/  USEL UR4, UR30, UR4, !UP0 ;  /* 0x000000041e047287 */ /* 0x000fe4000c000000 */
[----:B------:R-:W-:-:S02]  /*2850*/  @UP3 USHF.R.U32.HI UR8, URZ, UR11, UR28 ;  /* 0x0000000bff083299 */ /* 0x000fc4000801161c */
[----:B------:R-:W-:Y:S02]  /*2860*/  UIMAD UR9, UR42, UR5, URZ ;  /* 0x000000052a0972a4 */ /* 0x000fe4000f8e02ff */
[----:B------:R-:W-:Y:S02]  /*2870*/  USEL UR5, UR31, UR13, !UP2 ;  /* 0x0000000d1f057287 */ /* 0x000fe4000d000000 */
[----:B------:R-:W-:Y:S02]  /*2880*/  UIMAD UR12, UR42, UR8, URZ ;  /* 0x000000082a0c72a4 */ /* 0x000fe4000f8e02ff */
[----:B------:R-:W-:Y:S02]  /*2890*/  UISETP.GE.AND UP0, UPT, UR4, UR9, UPT ;  /* 0x000000090400728c */ /* 0x000fe4000bf06270 */
[----:B------:R-:W-:Y:S02]  /*28a0*/  UIMAD.WIDE.U32 UR16, UR4, UR10, URZ ;  /* 0x0000000a041072a5 */ /* 0x000fe4000f8e00ff */
[----:B------:R-:W-:-:S02]  /*28b0*/  UISETP.GE.OR UP0, UPT, UR5, UR12, UP0 ;  /* 0x0000000c0500728c */ /* 0x000fc40008706670 */
        /* <DEDUP_REMOVED lines=19> */
.L_x_41:
[----:B------:R-:W2:Y:S02]  /*29f0*/  LDCU UR4, c[0x0][0xb30] ;  /* 0x00016600ff0477ac */ /* 0x000ea40008000800 */
[----:B--2---:R-:W-:-:S09]  /*2a00*/  UISETP.NE.AND UP0, UPT, UR4, 0x1, UPT ;  /* 0x000000010400788c */ /* 0x004fd2000bf05270 */
        /* <DEDUP_REMOVED lines=18> */
.L_x_42:
[----:B------:R-:W-:Y:S01]  /*2b30*/  VIADD R11, R11, 0x1 ;  /* 0x000000010b0b7836 */ /* 0x000fe20000000000 */
[----:B------:R-:W-:Y:S01]  /*2b40*/  PLOP3.LUT P1, PT, PT, PT, PT, 0x80, 0x8 ;  /* 0x000000000008781c */ /* 0x000fe20003f2f070 */
[----:B------:R-:W-:Y:S02]  /*2b50*/  UIADD3 UR24, UPT, UPT, UR31, UR62, URZ ;  /* 0x0000003e1f187290 */ /* 0x000fe4000fffe0ff */
[----:B------:R-:W-:Y:S01]  /*2b60*/  UIADD3 UR20, UPT, UPT, UR30, UR61, URZ ;  /* 0x0000003d1e147290 */ /* 0x000fe2000fffe0ff */
[----:B------:R-:W-:-:S04]  /*2b70*/  ISETP.NE.AND P0, PT, R11, 0x2, PT ;  /* 0x000000020b00780c */ /* 0x000fc80003f05270 */
[----:B------:R-:W-:Y:S02]  /*2b80*/  SEL R3, RZ, 0x1, P0 ;  /* 0x00000001ff037807 */ /* 0x000fe40000000000 */
[----:B------:R-:W-:Y:S02]  /*2b90*/  SEL R11, R11, RZ, P0 ;  /* 0x000000ff0b0b7207 */ /* 0x000fe40000000000 */
[----:B------:R-:W-:Y:S01]  /*2ba0*/  LOP3.LUT R10, R10, R3, RZ, 0x3c, !PT ;  /* 0x000000030a0a7212 */ /* 0x000fe200078e3cff */
[----:B------:R-:W-:Y:S06]  /*2bb0*/  BRA.U UP1, `(.L_x_43) ;  /* 0xfffffff1012c7547 */ /* 0x000fec000b83ffff */
[----:B------:R-:W-:Y:S01]  /*2bc0*/  UIADD3 UR8, UPT, UPT, UR6, 0xd0, URZ ;  /* 0x000000d006087890 */ /* 0x000fe2000fffe0ff */
[----:B------:R-:W-:-:S03]  /*2bd0*/  SHF.L.U32 R3, R12, 0x1f, RZ ;  /* 0x0000001f0c037819 */ /* 0x000fc600000006ff */
[----:B------:R-:W-:-:S09]  /*2be0*/  ULEA UR4, UR7, UR8, 0x3 ;  /* 0x0000000807047291 */ /* 0x000fd2000f8e18ff */
[----:B------:R-:W2:Y:S02]  /*2bf0*/  SYNCS.PHASECHK.TRANS64.TRYWAIT P0, [UR4], R3 ;  /* 0x00000003ff0075a7 */ /* 0x000ea40008001104 */
[----:B--2---:R-:W-:Y:S05]  /*2c00*/  @!P0 BRA `(.L_x_44) ;  /* 0x0000006000bc8947 */ /* 0x004fea0003800000 */
.L_x_151:
[----:B------:R-:W-:-:S04]  /*2c10*/  UIADD3 UR4, UPT, UPT, UR7, 0x1, URZ ;  /* 0x0000000107047890 */ /* 0x000fc8000fffe0ff */
[----:B------:R-:W-:-:S04]  /*2c20*/  UISETP.NE.AND UP0, UPT, UR4, 0x1a, UPT ;  /* 0x0000001a0400788c */ /* 0x000fc8000bf05270 */
[----:B------:R-:W-:Y:S02]  /*2c30*/  USEL UR6, URZ, 0x1, UP0 ;  /* 0x00000001ff067887 */ /* 0x000fe40008000000 */
[----:B------:R-:W-:-:S04]  /*2c40*/  USEL UR4, UR4, URZ, UP0 ;  /* 0x000000ff04047287 */ /* 0x000fc80008000000 */
[----:B------:R-:W-:Y:S01]  /*2c50*/  ULEA UR5, UR4, UR8, 0x3 ;  /* 0x0000000804057291 */ /* 0x000fe2000f8e18ff */
[----:B------:R-:W-:-:S04]  /*2c60*/  LOP3.LUT R2, R12, UR6, RZ, 0x3c, !PT ;  /* 0x000000060c027c12 */ /* 0x000fc8000f8e3cff */
[----:B-1----:R-:W-:-:S04]  /*2c70*/  SHF.L.U32 R3, R2, 0x1f, RZ ;  /* 0x0000001f02037819 */ /* 0x002fc800000006ff */
[----:B------:R-:W1:Y:S02]  /*2c80*/  SYNCS.PHASECHK.TRANS64.TRYWAIT P0, [UR5], R3 ;  /* 0x00000003ff0075a7 */ /* 0x000e640008001105 */
[----:B-1----:R-:W-:Y:S05]  /*2c90*/  @!P0 BRA `(.L_x_45) ;  /* 0x0000006000b08947 */ /* 0x002fea0003800000 */
.L_x_153:
        /* <DEDUP_REMOVED lines=9> */
.L_x_155:
        /* <DEDUP_REMOVED lines=9> */
.L_x_157:
        /* <DEDUP_REMOVED lines=9> */
.L_x_159:
        /* <DEDUP_REMOVED lines=9> */
.L_x_161:
        /* <DEDUP_REMOVED lines=9> */
.L_x_163:
        /* <DEDUP_REMOVED lines=9> */
.L_x_165:
        /* <DEDUP_REMOVED lines=9> */
.L_x_167:
        /* <DEDUP_REMOVED lines=9> */
.L_x_169:
        /* <DEDUP_REMOVED lines=9> */
.L_x_171:
        /* <DEDUP_REMOVED lines=9> */
.L_x_173:
        /* <DEDUP_REMOVED lines=9> */
.L_x_175:
        /* <DEDUP_REMOVED lines=9> */
.L_x_177:
        /* <DEDUP_REMOVED lines=9> */
.L_x_179:
        /* <DEDUP_REMOVED lines=9> */
.L_x_181:
        /* <DEDUP_REMOVED lines=9> */
.L_x_183:
        /* <DEDUP_REMOVED lines=9> */
.L_x_185:
        /* <DEDUP_REMOVED lines=9> */
.L_x_187:
        /* <DEDUP_REMOVED lines=9> */
.L_x_189:
        /* <DEDUP_REMOVED lines=9> */
.L_x_191:
        /* <DEDUP_REMOVED lines=9> */
.L_x_193:
        /* <DEDUP_REMOVED lines=9> */
.L_x_195:
        /* <DEDUP_REMOVED lines=9> */
.L_x_197:
        /* <DEDUP_REMOVED lines=9> */
.L_x_199:
[----:B------:R-:W-:-:S04]  /*3990*/  UIADD3 UR4, UPT, UPT, UR4, 0x1, URZ ;  /* 0x0000000104047890 */ /* 0x000fc8000fffe0ff */
[----:B------:R-:W-:-:S04]  /*39a0*/  UISETP.NE.AND UP0, UPT, UR4, 0x1a, UPT ;  /* 0x0000001a0400788c */ /* 0x000fc8000bf05270 */
[----:B------:R-:W-:Y:S02]  /*39b0*/  USEL UR5, URZ, 0x1, UP0 ;  /* 0x00000001ff057887 */ /* 0x000fe40008000000 */
[----:B------:R-:W-:-:S04]  /*39c0*/  USEL UR4, UR4, URZ, UP0 ;  /* 0x000000ff04047287 */ /* 0x000fc80008000000 */
[----:B------:R-:W-:Y:S01]  /*39d0*/  ULEA UR4, UR4, UR8, 0x3 ;  /* 0x0000000804047291 */ /* 0x000fe2000f8e18ff */
[----:B-1----:R-:W-:-:S04]  /*39e0*/  LOP3.LUT R3, R2, UR5, RZ, 0x3c, !PT ;  /* 0x0000000502037c12 */ /* 0x002fc8000f8e3cff */
[----:B------:R-:W-:Y:S01]  /*39f0*/  SHF.L.U32 R3, R3, 0x1f, RZ ;  /* 0x0000001f03037819 */ /* 0x000fe200000006ff */
[----:B------:R-:W-:-:S07]  /*3a00*/  IMAD.U32 R0, RZ, RZ, UR4 ;  /* 0x00000004ff007e24 */ /* 0x000fce000f8e00ff */
.L_x_69:
[----:B-1----:R1:W2:Y:S02]  /*3a10*/  SYNCS.PHASECHK.TRANS64.TRYWAIT P0, [R0+URZ], R3 ;  /* 0x00000003000075a7 */ /* 0x0022a400080011ff */
[----:B--2---:R-:W-:Y:S05]  /*3a20*/  @!P0 NANOSLEEP.SYNCS 0x989680 ;  /* 0x009896800000895d */ /* 0x004fea0003900000 */
[----:B------:R-:W2:Y:S02]  /*3a30*/  @!P0 SYNCS.PHASECHK.TRANS64 P0, [R0+URZ], R3 ;  /* 0x00000003000085a7 */ /* 0x000ea400080010ff */
[----:B--2---:R-:W-:Y:S05]  /*3a40*/  @P0 EXIT ;  /* 0x000000000000094d */ /* 0x004fea0003800000 */
[----:B------:R-:W-:Y:S05]  /*3a50*/  BRA `(.L_x_69) ;  /* 0xfffffffc00ec7947 */ /* 0x000fea000383ffff */
.L_x_23:
[----:B------:R-:W-:-:S04]  /*3a60*/  UISETP.NE.AND UP0, UPT, UR46, URZ, UPT ;  /* 0x000000ff2e00728c */ /* 0x000fc8000bf05270 */
[----:B------:R-:W-:-:S09]  /*3a70*/  UISETP.NE.OR UP0, UPT, UR23, 0x1, UP0 ;  /* 0x000000011700788c */ /* 0x000fd20008705670 */
[----:B------:R-:W-:Y:S05]  /*3a80*/  BRA.U UP0, `(.L_x_70) ;  /* 0x0000000500487547 */ /* 0x000fea000b800000 */
[----:B------:R-:W-:Y:S01]  /*3a90*/  ISETP.GE.U32.AND P2, PT, R0, 0x8, PT ;  /* 0x000000080000780c */ /* 0x000fe20003f46070 */
[----:B------:R-:W-:Y:S01]  /*3aa0*/  IMAD.MOV.U32 R12, RZ, RZ, 0x1 ;  /* 0x00000001ff0c7424 */ /* 0x000fe200078e00ff */
[----:B------:R-:W-:Y:S02]  /*3ab0*/  CS2R R10, SRZ ;  /* 0x00000000000a7805 */ /* 0x000fe4000001ff00 */
[----:B------:R-:W-:Y:S01]  /*3ac0*/  CS2R R8, SRZ ;  /* 0x0000000000087805 */ /* 0x000fe2000001ff00 */
[----:B------:R-:W-:Y:S01]  /*3ad0*/  UMOV UR6, 0x400 ;  /* 0x0000040000067882 */ /* 0x000fe20000000000 */
[----:B------:R-:W-:Y:S01]  /*3ae0*/  UMOV UR5, URZ ;  /* 0x000000ff00057c82 */ /* 0x000fe20008000000 */
[----:B------:R-:W-:-:S12]  /*3af0*/  ULEA UR6, UR46, UR6, 0x18 ;  /* 0x000000062e067291 */ /* 0x000fd8000f8ec0ff */
.L_x_74:
[----:B------:R-:W-:Y:S02]  /*3b00*/  LEA R2, R8, UR6, 0x3 ;  /* 0x0000000608027c11 */ /* 0x000fe4000f8e18ff */
[----:B------:R-:W-:-:S03]  /*3b10*/  SHF.L.U32 R5, R9, 0x1f, RZ ;  /* 0x0000001f09057819 */ /* 0x000fc600000006ff */
[----:B------:R-:W-:Y:S01]  /*3b20*/  VIADD R4, R2, 0x240 ;  /* 0x0000024002047836 */ /* 0x000fe20000000000 */
[----:B------:R-:W2:Y:S02]  /*3b30*/  SYNCS.PHASECHK.TRANS64.TRYWAIT P0, [R2+URZ+0x230], R5 ;  /* 0x00023005020075a7 */ /* 0x000ea400080011ff */
[----:B--2---:R-:W-:Y:S05]  /*3b40*/  @!P0 BRA `(.L_x_71) ;  /* 0x0000005c00448947 */ /* 0x004fea0003800000 */
.L_x_200:
[----:B------:R-:W-:Y:S01]  /*3b50*/  ULEA UR4, UR5, UR6, 0x3 ;  /* 0x0000000605047291 */ /* 0x000fe2000f8e18ff */
[----:B------:R-:W-:Y:S02]  /*3b60*/  PRMT R4, RZ, 0x654, R4 ;  /* 0x00000654ff047816 */ /* 0x000fe40000000004 */
[----:B--2---:R-:W-:Y:S01]  /*3b70*/  SHF.L.U32 R5, R12, 0x1f, RZ ;  /* 0x0000001f0c057819 */ /* 0x004fe200000006ff */
[----:B------:R-:W-:Y:S01]  /*3b80*/  UIADD3 UR7, UPT, UPT, UR4, 0x1d0, URZ ;  /* 0x000001d004077890 */ /* 0x000fe2000fffe0ff */
[----:B------:R2:W-:Y:S05]  /*3b90*/  SYNCS.ARRIVE.TRANS64.RED.A1T0 RZ, [R4+URZ], RZ ;  /* 0x000000ff04ff79a7 */ /* 0x0005ea00081004ff */
[----:B------:R-:W-:Y:S01]  /*3ba0*/  IMAD.U32 R7, RZ, RZ, UR7 ;  /* 0x00000007ff077e24 */ /* 0x000fe2000f8e00ff */
[----:B------:R-:W3:Y:S04]  /*3bb0*/  SYNCS.PHASECHK.TRANS64.TRYWAIT P0, [UR4+0x1e0], R5 ;  /* 0x0001e005ff0075a7 */ /* 0x000ee80008001104 */
[----:B------:R-:W-:Y:S01]  /*3bc0*/  PRMT R6, R0, 0x654, R7 ;  /* 0x0000065400067816 */ /* 0x000fe20000000007 */
[----:B--2---:R-:W-:Y:S01]  /*3bd0*/  @!P2 IMAD.MOV.U32 R4, RZ, RZ, 0x10 ;  /* 0x00000010ff04a424 */ /* 0x004fe200078e00ff */
[----:B---3--:R-:W-:Y:S06]  /*3be0*/  @!P0 BRA `(.L_x_72) ;  /* 0x0000005c00308947 */ /* 0x008fec0003800000 */
.L_x_202:
[----:B------:R-:W-:Y:S01]  /*3bf0*/  ULEA UR8, UR5, UR6, 0x4 ;  /* 0x0000000605087291 */ /* 0x000fe2000f8e20ff */
[----:B------:R-:W-:Y:S01]  /*3c00*/  SEL R3, R6, R3, !P2 ;  /* 0x0000000306037207 */ /* 0x000fe20005000000 */
[----:B------:R-:W-:Y:S01]  /*3c10*/  UIADD3 UR9, UPT, UPT, UR4, 0x1d0, URZ ;  /* 0x000001d004097890 */ /* 0x000fe2000fffe0ff */
[----:B--2---:R-:W-:Y:S01]  /*3c20*/  LEA R2, R11, UR6, 0x3 ;  /* 0x000000060b027c11 */ /* 0x004fe2000f8e18ff */
[----:B------:R-:W-:Y:S01]  /*3c30*/  UIADD3 UR8, UPT, UPT, UR8, 0x260, URZ ;  /* 0x0000026008087890 */ /* 0x000fe2000fffe0ff */
[----:B------:R-:W-:Y:S01]  /*3c40*/  SHF.L.U32 R5, R10, 0x1f, RZ ;  /* 0x0000001f0a057819 */ /* 0x000fe200000006ff */
[----:B------:R2:W-:Y:S01]  /*3c50*/  @!P2 SYNCS.ARRIVE.TRANS64.RED RZ, [R3+URZ], R4 ;  /* 0x0000000403ffa9a7 */ /* 0x0005e200080004ff */
[----:B------:R-:W-:Y:S01]  /*3c60*/  UIADD3 UR4, UPT, UPT, UR5, 0x1, URZ ;  /* 0x0000000105047890 */ /* 0x000fe2000fffe0ff */
[----:B------:R-:W-:-:S03]  /*3c70*/  VIADD R8, R8, 0x1 ;  /* 0x0000000108087836 */ /* 0x000fc60000000000 */
[----:B------:R-:W-:Y:S02]  /*3c80*/  UISETP.NE.AND UP0, UPT, UR4, 0x2, UPT ;  /* 0x000000020400788c */ /* 0x000fe4000bf05270 */
[----:B------:R-:W-:Y:S06]  /*3c90*/  UGETNEXTWORKID.BROADCAST [UR8], [UR9] ;  /* 0x00000000080073ca */ /* 0x000fec0008000100 */
[----:B------:R-:W-:Y:S01]  /*3ca0*/  USEL UR7, URZ, 0x1, UP0 ;  /* 0x00000001ff077887 */ /* 0x000fe20008000000 */
[----:B------:R-:W-:Y:S01]  /*3cb0*/  ISETP.NE.AND P0, PT, R8, 0x2, PT ;  /* 0x000000020800780c */ /* 0x000fe20003f05270 */
[----:B------:R-:W-:Y:S01]  /*3cc0*/  USEL UR5, UR4, URZ, UP0 ;  /* 0x000000ff04057287 */ /* 0x000fe20008000000 */
[----:B------:R-:W3:Y:S03]  /*3cd0*/  SYNCS.PHASECHK.TRANS64.TRYWAIT P1, [R2+URZ+0x1d0], R5 ;  /* 0x0001d005020075a7 */ /* 0x000ee600080211ff */
[----:B------:R-:W-:Y:S01]  /*3ce0*/  LOP3.LUT R12, R12, UR7, RZ, 0x3c, !PT ;  /* 0x000000070c0c7c12 */ /* 0x000fe2000f8e3cff */
[----:B--23--:R-:W-:Y:S07]  /*3cf0*/  @!P1 BRA `(.L_x_73) ;  /* 0x0000005c00049947 */ /* 0x00cfee0003800000 */
.L_x_203:
[C---:B------:R-:W-:Y:S01]  /*3d00*/  LEA R4, R11.reuse, UR6, 0x4 ;  /* 0x000000060b047c11 */ /* 0x040fe2000f8e20ff */
[----:B--2---:R-:W-:Y:S01]  /*3d10*/  VIADD R2, R2, 0x1e0 ;  /* 0x000001e002027836 */ /* 0x004fe20000000000 */
[----:B------:R-:W-:Y:S01]  /*3d20*/  SEL R8, R8, RZ, P0 ;  /* 0x000000ff08087207 */ /* 0x000fe20000000000 */
[----:B------:R-:W-:-:S03]  /*3d30*/  VIADD R11, R11, 0x1 ;  /* 0x000000010b0b7836 */ /* 0x000fc60000000000 */
[----:B------:R-:W2:Y:S01]  /*3d40*/  LDS.128 R4, [R4+0x260] ;  /* 0x0002600004047984 */ /* 0x000ea20000000c00 */
[----:B------:R-:W-:Y:S02]  /*3d50*/  PRMT R2, RZ, 0x654, R2 ;  /* 0x00000654ff027816 */ /* 0x000fe40000000002 */
[C---:B------:R-:W-:Y:S01]  /*3d60*/  ISETP.NE.AND P1, PT, R11.reuse, 0x2, PT ;  /* 0x000000020b00780c */ /* 0x040fe20003f25270 */
[----:B------:R-:W-:Y:S01]  /*3d70*/  @!PT LDS RZ, [RZ] ;  /* 0x00000000fffff984 */ /* 0x000fe20000000800 */
[----:B------:R-:W-:Y:S01]  /*3d80*/  @!PT LDS RZ, [RZ] ;  /* 0x00000000fffff984 */ /* 0x000fe20000000800 */
[----:B------:R-:W-:Y:S01]  /*3d90*/  @!PT LDS RZ, [RZ] ;  /* 0x00000000fffff984 */ /* 0x000fe20000000800 */
[----:B------:R-:W-:Y:S01]  /*3da0*/  @!PT LDS RZ, [RZ] ;  /* 0x00000000fffff984 */ /* 0x000fe20000000800 */
[----:B------:R3:W-:Y:S06]  /*3db0*/  MEMBAR.ALL.CTA ;  /* 0x0000000000007992 */ /* 0x0007ec0000008000 */
[----:B---3--:R-:W3:Y:S01]  /*3dc0*/  FENCE.VIEW.ASYNC.S ;  /* 0x00000000000073c6 */ /* 0x008ee20000000000 */
[----:B------:R-:W-:Y:S01]  /*3dd0*/  SEL R11, R11, RZ, P1 ;  /* 0x000000ff0b0b7207 */ /* 0x000fe20000800000 */
[----:B---3--:R3:W-:Y:S01]  /*3de0*/  SYNCS.ARRIVE.TRANS64.RED.A1T0 RZ, [R2+URZ], RZ ;  /* 0x000000ff02ff79a7 */ /* 0x0087e200081004ff */
[----:B--2---:R-:W-:-:S02]  /*3df0*/  LOP3.LUT P3, RZ, R6, 0x1, RZ, 0xc0, !PT ;  /* 0x0000000106ff7812 */ /* 0x004fc4000786c0ff */
[----:B------:R-:W-:-:S04]  /*3e00*/  SEL R5, RZ, 0x1, P1 ;  /* 0x00000001ff057807 */ /* 0x000fc80000800000 */
[----:B------:R-:W-:Y:S02]  /*3e10*/  LOP3.LUT R10, R10, R5, RZ, 0x3c, !PT ;  /* 0x000000050a0a7212 */ /* 0x000fe400078e3cff */
[----:B---3--:R-:W-:-:S04]  /*3e20*/  SEL R2, RZ, 0x1, P0 ;  /* 0x00000001ff027807 */ /* 0x008fc80000000000 */
[----:B------:R-:W-:Y:S01]  /*3e30*/  LOP3.LUT R9, R9, R2, RZ, 0x3c, !PT ;  /* 0x0000000209097212 */ /* 0x000fe200078e3cff */
[----:B------:R-:W-:Y:S06]  /*3e40*/  @P3 BRA `(.L_x_74) ;  /* 0xfffffffc002c3947 */ /* 0x000fec000383ffff */
[----:B------:R-:W-:Y:S01]  /*3e50*/  ULEA UR4, UR5, UR6, 0x3 ;  /* 0x0000000605047291 */ /* 0x000fe2000f8e18ff */
[----:B------:R-:W-:-:S08]  /*3e60*/  SHF.L.U32 R3, R12, 0x1f, RZ ;  /* 0x0000001f0c037819 */ /* 0x000fd000000006ff */
[----:B------:R-:W2:Y:S02]  /*3e70*/  SYNCS.PHASECHK.TRANS64 P0, [UR4+0x1e0], R3 ;  /* 0x0001e003ff0075a7 */ /* 0x000ea40008001004 */
[----:B--2---:R-:W-:Y:S05]  /*3e80*/  @P0 BRA `(.L_x_75) ;  /* 0x0000000000080947 */ /* 0x004fea0003800000 */
[----:B------:R-:W2:Y:S02]  /*3e90*/  SYNCS.PHASECHK.TRANS64.TRYWAIT P0, [UR4+0x1e0], R3 ;  /* 0x0001e003ff0075a7 */ /* 0x000ea40008001104 */
[----:B--2---:R-:W-:Y:S05]  /*3ea0*/  @!P0 BRA `(.L_x_76) ;  /* 0x0000005800ac8947 */ /* 0x004fea0003800000 */
.L_x_75:
[----:B------:R-:W-:-:S04]  /*3eb0*/  UIADD3 UR7, UPT, UPT, UR5, 0x1, URZ ;  /* 0x0000000105077890 */ /* 0x000fc8000fffe0ff */
[----:B------:R-:W-:-:S04]  /*3ec0*/  UISETP.NE.AND UP0, UPT, UR7, 0x2, UPT ;  /* 0x000000020700788c */ /* 0x000fc8000bf05270 */
[----:B------:R-:W-:Y:S02]  /*3ed0*/  USEL UR8, URZ, 0x1, UP0 ;  /* 0x00000001ff087887 */ /* 0x000fe40008000000 */
[----:B------:R-:W-:-:S04]  /*3ee0*/  USEL UR7, UR7, URZ, UP0 ;  /* 0x000000ff07077287 */ /* 0x000fc80008000000 */
[----:B------:R-:W-:Y:S01]  /*3ef0*/  ULEA UR7, UR7, UR6, 0x3 ;  /* 0x0000000607077291 */ /* 0x000fe2000f8e18ff */
[----:B--2---:R-:W-:-:S04]  /*3f00*/  LOP3.LUT R3, R12, UR8, RZ, 0x3c, !PT ;  /* 0x000000080c037c12 */ /* 0x004fc8000f8e3cff */
[----:B------:R-:W-:-:S04]  /*3f10*/  SHF.L.U32 R0, R3, 0x1f, RZ ;  /* 0x0000001f03007819 */ /* 0x000fc800000006ff */
[----:B------:R-:W2:Y:S02]  /*3f20*/  SYNCS.PHASECHK.TRANS64 P0, [UR7+0x1e0], R0 ;  /* 0x0001e000ff0075a7 */ /* 0x000ea40008001007 */
[----:B-12---:R-:W-:Y:S05]  /*3f30*/  @P0 EXIT ;  /* 0x000000000000094d */ /* 0x006fea0003800000 */
[----:B------:R-:W-:Y:S02]  /*3f40*/  SHF.L.U32 R3, R3, 0x1f, RZ ;  /* 0x0000001f03037819 */ /* 0x000fe400000006ff */
[----:B------:R-:W-:-:S07]  /*3f50*/  MOV R0, UR7 ;  /* 0x0000000700007c02 */ /* 0x000fce0008000f00 */
.L_x_77:
[----:B-1----:R1:W2:Y:S02]  /*3f60*/  SYNCS.PHASECHK.TRANS64.TRYWAIT P0, [R0+URZ+0x1e0], R3 ;  /* 0x0001e003000075a7 */ /* 0x0022a400080011ff */
[----:B--2---:R-:W-:Y:S05]  /*3f70*/  @!P0 NANOSLEEP.SYNCS 0x989680 ;  /* 0x009896800000895d */ /* 0x004fea0003900000 */
[----:B------:R-:W2:Y:S02]  /*3f80*/  @!P0 SYNCS.PHASECHK.TRANS64 P0, [R0+URZ+0x1e0], R3 ;  /* 0x0001e003000085a7 */ /* 0x000ea400080010ff */
[----:B--2---:R-:W-:Y:S05]  /*3f90*/  @P0 EXIT ;  /* 0x000000000000094d */ /* 0x004fea0003800000 */
[----:B------:R-:W-:Y:S05]  /*3fa0*/  BRA `(.L_x_77) ;  /* 0xfffffffc00ec7947 */ /* 0x000fea000383ffff */
.L_x_70:
[----:B------:R-:W-:Y:S05]  /*3fb0*/  BRA.U UP5, `(.L_x_78) ;  /* 0x0000001105a07547 */ /* 0x000fea000b800000 */
[----:B------:R-:W-:Y:S01]  /*3fc0*/  UMOV UR4, 0x40 ;  /* 0x0000004000047882 */ /* 0x000fe20000000000 */
[----:B------:R-:W-:Y:S01]  /*3fd0*/  NOP ;  /* 0x0000000000007918 */ /* 0x000fe20000000000 */
[----:B------:R-:W-:Y:S01]  /*3fe0*/  ULEA UR5, UR46, UR4, 0x18 ;  /* 0x000000042e057291 */ /* 0x000fe2000f8ec0ff */
[----:B------:R-:W-:Y:S02]  /*3ff0*/  UMOV UR6, 0x400 ;  /* 0x0000040000067882 */ /* 0x000fe40000000000 */
[----:B------:R-:W-:-:S06]  /*4000*/  ULEA UR6, UR46, UR6, 0x18 ;  /* 0x000000062e067291 */ /* 0x000fcc000f8ec0ff */
[----:B------:R-:W2:Y:S02]  /*4010*/  LDS.U8 R0, [UR5+0x1c] ;  /* 0x00001c05ff007984 */ /* 0x000ea40008000000 */
[----:B--2---:R-:W-:-:S13]  /*4020*/  ISETP.NE.AND P0, PT, R0, RZ, PT ;  /* 0x000000ff0000720c */ /* 0x004fda0003f05270 */
[----:B------:R-:W-:Y:S05]  /*4030*/  @P0 BRA `(.L_x_79) ;  /* 0x0000000400080947 */ /* 0x000fea0003800000 */
[----:B------:R-:W-:Y:S02]  /*4040*/  UISETP.NE.U32.AND UP1, UPT, UR33, 0x1, UPT ;  /* 0x000000012100788c */ /* 0x000fe4000bf25070 */
[----:B------:R-:W-:-:S07]  /*4050*/  UIADD3 UR7, UPT, UPT, UR5, 0x8, URZ ;  /* 0x0000000805077890 */ /* 0x000fce000fffe0ff */
[----:B------:R-:W-:Y:S05]  /*4060*/  BRA.U !UP1, `(.L_x_80) ;  /* 0x00000001099c7547 */ /* 0x000fea000b800000 */
[----:B------:R-:W-:Y:S01]  /*4070*/  ELECT P0, URZ, PT ;  /* 0x0000000000ff782f */ /* 0x000fe20003800000 */
[----:B------:R-:W-:-:S12]  /*4080*/  BSSY B0, `(.L_x_80) ;  /* 0x0000025000007945 */ /* 0x000fd80003800000 */
[----:B------:R-:W-:Y:S05]  /*4090*/  @!P0 BRA `(.L_x_81) ;  /* 0x00000000008c8947 */ /* 0x000fea0003800000 */
[----:B------:R-:W-:-:S05]  /*40a0*/  UMOV UR4, 0x10 ;  /* 0x0000001000047882 */ /* 0x000fca0000000000 */
[----:B------:R-:W-:Y:S04]  /*40b0*/  DEPBAR.LE SB2, 0x36 ;  /* 0x0000ad800000791a */ /* 0x000fe80000000000 */
[----:B------:R-:W2:Y:S02]  /*40c0*/  UTCATOMSWS.2CTA.FIND_AND_SET.ALIGN UP0, UR4, UR4 ;  /* 0x00000004000475e3 */ /* 0x000ea40008200800 */
[----:B--2---:R-:W-:Y:S01]  /*40d0*/  MOV R11, UR4 ;  /* 0x00000004000b7c02 */ /* 0x004fe20008000f00 */
[----:B------:R-:W-:Y:S06]  /*40e0*/  BRA.U UP0, `(.L_x_82) ;  /* 0x0000000100187547 */ /* 0x000fec000b800000 */
.L_x_83:
[----:B------:R-:W-:Y:S05]  /*40f0*/  NANOSLEEP 0x64 ;  /* 0x000000640000795d */ /* 0x000fea0003800000 */
[----:B------:R-:W-:-:S05]  /*4100*/  UMOV UR4, 0x10 ;  /* 0x0000001000047882 */ /* 0x000fca0000000000 */
[----:B------:R-:W-:Y:S04]  /*4110*/  DEPBAR.LE SB2, 0x36 ;  /* 0x0000ad800000791a */ /* 0x000fe80000000000 */
[----:B------:R-:W2:Y:S02]  /*4120*/  UTCATOMSWS.2CTA.FIND_AND_SET.ALIGN UP0, UR4, UR4 ;  /* 0x00000004000475e3 */ /* 0x000ea40008200800 */
[----:B--2---:R-:W-:Y:S01]  /*4130*/  MOV R11, UR4 ;  /* 0x00000004000b7c02 */ /* 0x004fe20008000f00 */
[----:B------:R-:W-:Y:S05]  /*4140*/  BRA.U !UP0, `(.L_x_83) ;  /* 0xfffffffd08e87547 */ /* 0x000fea000b83ffff */
.L_x_82:
[----:B------:R-:W2:Y:S01]  /*4150*/  LDS R7, [UR5+0x10] ;  /* 0x00001005ff077984 */ /* 0x000ea20008000800 */
[----:B------:R-:W-:Y:S01]  /*4160*/  IMAD.U32 R5, RZ, RZ, UR6 ;  /* 0x00000006ff057e24 */ /* 0x000fe2000f8e00ff */
[----:B------:R-:W-:-:S03]  /*4170*/  MOV R4, UR34 ;  /* 0x0000002200047c02 */ /* 0x000fc60008000f00 */
[----:B------:R-:W-:Y:S01]  /*4180*/  VIADD R5, R5, 0x280 ;  /* 0x0000028005057836 */ /* 0x000fe20000000000 */
[----:B--2---:R-:W-:-:S04]  /*4190*/  SHF.L.U32 R7, R7, 0x1f, RZ ;  /* 0x0000001f07077819 */ /* 0x004fc800000006ff */
[----:B------:R-:W2:Y:S02]  /*41a0*/  SYNCS.PHASECHK.TRANS64.TRYWAIT P0, [UR5+0x8], R7 ;  /* 0x00000807ff0075a7 */ /* 0x000ea40008001105 */
[----:B--2---:R-:W-:Y:S05]  /*41b0*/  @P0 BRA `(.L_x_84) ;  /* 0x0000000000080947 */ /* 0x004fea0003800000 */
[----:B------:R-:W2:Y:S02]  /*41c0*/  SYNCS.PHASECHK.TRANS64.TRYWAIT P0, [UR5+0x8], R7 ;  /* 0x00000807ff0075a7 */ /* 0x000ea40008001105 */
[----:B--2---:R-:W-:Y:S05]  /*41d0*/  @!P0 BRA `(.L_x_85) ;  /* 0x0000005400f88947 */ /* 0x004fea0003800000 */
.L_x_84:
[----:B--2---:R-:W-:Y:S01]  /*41e0*/  HFMA2 R0, -RZ, RZ, 0, 5.9604644775390625e-08 ;  /* 0x00000001ff007431 */ /* 0x004fe200000001ff */
[----:B------:R-:W-:Y:S01]  /*41f0*/  UPRMT UR4, UR34, 0x654, UR7 ;  /* 0x0000065422047896 */ /* 0x000fe20008000007 */
[----:B------:R-:W-:Y:S01]  /*4200*/  IMAD.MOV.U32 R8, RZ, RZ, 0xffff ;  /* 0x0000ffffff087424 */ /* 0x000fe200078e00ff */
[----:B------:R-:W-:Y:S01]  /*4210*/  PRMT R4, R4, 0x654, R5 ;  /* 0x0000065404047816 */ /* 0x000fe20000000005 */
[----:B------:R-:W-:Y:S02]  /*4220*/  IMAD.MOV.U32 R6, RZ, RZ, 0x4 ;  /* 0x00000004ff067424 */ /* 0x000fe400078e00ff */
[----:B------:R-:W-:Y:S01]  /*4230*/  IMAD.SHL.U32 R9, R11, 0x20, RZ ;  /* 0x000000200b097824 */ /* 0x000fe200078e00ff */
[----:B------:R-:W-:Y:S02]  /*4240*/  MOV R5, UR4 ;  /* 0x0000000400057c02 */ /* 0x000fe40008000f00 */
[-C--:B------:R-:W-:Y:S01]  /*4250*/  SHF.L.U32 R8, R8, R11.reuse, RZ ;  /* 0x0000000b08087219 */ /* 0x080fe200000006ff */
[----:B------:R2:W-:Y:S01]  /*4260*/  SYNCS.ARRIVE.TRANS64.RED RZ, [UR4], R6 ;  /* 0x00000006ffff79a7 */ /* 0x0005e20008000404 */
[----:B------:R-:W-:Y:S01]  /*4270*/  SHF.L.U32 R7, R0, R11, RZ ;  /* 0x0000000b00077219 */ /* 0x000fe200000006ff */
[----:B------:R2:W-:Y:S04]  /*4280*/  STS [UR6+0x280], R9 ;  /* 0x00028009ff007988 */ /* 0x0005e80008000806 */
[----:B------:R2:W-:Y:S04]  /*4290*/  STAS [R4.64], R11 ;  /* 0x0000000b04007dbd */ /* 0x0005e8000c0008ff */
[----:B------:R2:W-:Y:S04]  /*42a0*/  ATOMS.OR RZ, [UR5+0x14], R8 ;  /* 0x00001408ffff798c */ /* 0x0005e8000b000005 */
[----:B------:R2:W-:Y:S04]  /*42b0*/  ATOMS.OR RZ, [UR5+0x18], R7 ;  /* 0x00001807ffff798c */ /* 0x0005e8000b000005 */
[----:B------:R2:W-:Y:S02]  /*42c0*/  ATOMS.XOR RZ, [UR5+0x10], R0 ;  /* 0x00001000ffff798c */ /* 0x0005e4000b800005 */
.L_x_81:
[----:B-1----:R-:W-:Y:S05]  /*42d0*/  BSYNC B0 ;  /* 0x0000000000007941 */ /* 0x002fea0003800000 */
.L_x_80:
[----:B------:R-:W-:Y:S05]  /*42e0*/  BRA.U UP1, `(.L_x_86) ;  /* 0x00000001016c7547 */ /* 0x000fea000b800000 */
[----:B------:R-:W-:-:S03]  /*42f0*/  UMOV UR4, 0xffffffff ;  /* 0xffffffff00047882 */ /* 0x000fc60000000000 */
[----:B------:R-:W-:Y:S05]  /*4300*/  BRA.DIV UR4, `(.L_x_87) ;  /* 0x0000005604c47947 */ /* 0x000fea000b800000 */
[----:B------:R-:W-:-:S13]  /*4310*/  ELECT P6, URZ, PT ;  /* 0x0000000000ff782f */ /* 0x000fda00038c0000 */
.L_x_207:
[----:B------:R-:W-:Y:S05]  /*4320*/  @!P6 BRA `(.L_x_86) ;  /* 0x00000000005ce947 */ /* 0x000fea0003800000 */
[----:B--2---:R-:W2:Y:S02]  /*4330*/  LDS R5, [UR5+0x10] ;  /* 0x00001005ff057984 */ /* 0x004ea40008000800 */
[----:B--2---:R-:W-:-:S04]  /*4340*/  SHF.L.U32 R5, R5, 0x1f, RZ ;  /* 0x0000001f05057819 */ /* 0x004fc800000006ff */
[----:B------:R-:W2:Y:S02]  /*4350*/  SYNCS.PHASECHK.TRANS64.TRYWAIT P0, [UR5+0x8], R5 ;  /* 0x00000805ff0075a7 */ /* 0x000ea40008001105 */
[----:B--2---:R-:W-:Y:S05]  /*4360*/  @P0 BRA `(.L_x_88) ;  /* 0x0000000000080947 */ /* 0x004fea0003800000 */
[----:B------:R-:W2:Y:S02]  /*4370*/  SYNCS.PHASECHK.TRANS64.TRYWAIT P0, [UR5+0x8], R5 ;  /* 0x00000805ff0075a7 */ /* 0x000ea40008001105 */
[----:B--2---:R-:W-:Y:S05]  /*4380*/  @!P0 BRA `(.L_x_89) ;  /* 0x0000005400c48947 */ /* 0x004fea0003800000 */
.L_x_88:
[----:B------:R-:W3:Y:S01]  /*4390*/  LDS R7, [UR6+0x280] ;  /* 0x00028006ff077984 */ /* 0x000ee20008000800 */
[----:B--2---:R-:W-:Y:S02]  /*43a0*/  HFMA2 R0, -RZ, RZ, 0, 5.9604644775390625e-08 ;  /* 0x00000001ff007431 */ /* 0x004fe400000001ff */
[----:B------:R-:W-:Y:S01]  /*43b0*/  IMAD.MOV.U32 R4, RZ, RZ, 0xffff ;  /* 0x0000ffffff047424 */ /* 0x000fe200078e00ff */
[----:B------:R-:W-:Y:S01]  /*43c0*/  UPRMT UR4, UR34, 0x654, UR7 ;  /* 0x0000065422047896 */ /* 0x000fe20008000007 */
[----:B---3--:R-:W-:-:S03]  /*43d0*/  IMAD.SHL.U32 R5, R7, 0x20, RZ ;  /* 0x0000002007057824 */ /* 0x008fc600078e00ff */
[-C--:B------:R-:W-:Y:S02]  /*43e0*/  SHF.L.U32 R4, R4, R7.reuse, RZ ;  /* 0x0000000704047219 */ /* 0x080fe400000006ff */
[----:B------:R-:W-:Y:S01]  /*43f0*/  SHF.L.U32 R7, R0, R7, RZ ;  /* 0x0000000700077219 */ /* 0x000fe200000006ff */
[----:B------:R3:W-:Y:S04]  /*4400*/  STS [UR6+0x280], R5 ;  /* 0x00028005ff007988 */ /* 0x0007e80008000806 */
[----:B------:R3:W-:Y:S04]  /*4410*/  ATOMS.OR RZ, [UR5+0x14], R4 ;  /* 0x00001404ffff798c */ /* 0x0007e8000b000005 */
[----:B------:R3:W-:Y:S01]  /*4420*/  ATOMS.OR RZ, [UR5+0x18], R7 ;  /* 0x00001807ffff798c */ /* 0x0007e2000b000005 */
[----:B------:R-:W-:Y:S03]  /*4430*/  SYNCS.ARRIVE.TRANS64.RED.A1T0 RZ, [UR4], RZ ;  /* 0x000000ffffff79a7 */ /* 0x000fe60008100404 */
[----:B------:R3:W-:Y:S01]  /*4440*/  ATOMS.XOR RZ, [UR5+0x10], R0 ;  /* 0x00001000ffff798c */ /* 0x0007e2000b800005 */
[----:B------:R-:W-:Y:S05]  /*4450*/  BRA `(.L_x_86) ;  /* 0x0000000000107947 */ /* 0x000fea0003800000 */
.L_x_79:
[----:B------:R-:W-:Y:S02]  /*4460*/  MOV R0, 0xffffffff ;  /* 0xffffffff00007802 */ /* 0x000fe40000000f00 */
[----:B------:R-:W-:-:S03]  /*4470*/  MOV R4, 0x44a0 ;  /* 0x000044a000047802 */ /* 0x000fc60000000f00 */
[----:B------:R2:W-:Y:S04]  /*4480*/  STS [UR6+0x280], R0 ;  /* 0x00028000ff007988 */ /* 0x0005e80008000806 */
[----:B-12--5:R-:W-:Y:S05]  /*4490*/  CALL.REL.NOINC `($__internal_1_$__cuda_sm10x_tcgen05_guardrail_trap_phase_invalid_during_alloc) ;  /* 0x0000005c000c7944 */ /* 0x026fea0003c00000 */
.L_x_86:
[----:B------:R-:W-:Y:S05]  /*44a0*/  WARPSYNC.ALL ;  /* 0x0000000000007948 */ /* 0x000fea0003800000 */
[----:B------:R-:W4:Y:S01]  /*44b0*/  S2UR UR4, SR_CgaCtaId ;  /* 0x00000000000479c3 */ /* 0x000f220000008800 */
[----:B------:R-:W-:Y:S01]  /*44c0*/  UMOV UR17, 0x400 ;  /* 0x0000040000117882 */ /* 0x000fe20000000000 */
[----:B------:R-:W-:-:S06]  /*44d0*/  NOP ;  /* 0x0000000000007918 */ /* 0x000fcc0000000000 */
[----:B------:R-:W-:Y:S06]  /*44e0*/  BAR.ARV 0x6, 0xa0 ;  /* 0x0182800000007b1d */ /* 0x000fec0000002000 */
[----:B------:R-:W1:Y:S01]  /*44f0*/  LDCU UR6, c[0x0][0x38c] ;  /* 0x00007180ff0677ac */ /* 0x000e620008000800 */
[----:B------:R-:W-:Y:S01]  /*4500*/  LOP3.LUT R3, R3, 0xffff, RZ, 0xc0, !PT ;  /* 0x0000ffff03037812 */ /* 0x000fe200078ec0ff */
[----:B--2---:R-:W-:Y:S01]  /*4510*/  IMAD.MOV.U32 R9, RZ, RZ, 0x1 ;  /* 0x00000001ff097424 */ /* 0x004fe200078e00ff */
[----:B------:R-:W-:Y:S01]  /*4520*/  LOP3.LUT R2, R2, 0xffff, RZ, 0xc0, !PT ;  /* 0x0000ffff02027812 */ /* 0x000fe200078ec0ff */
[----:B------:R-:W-:Y:S01]  /*4530*/  IMAD.MOV.U32 R8, RZ, RZ, RZ ;  /* 0x000000ffff087224 */ /* 0x000fe200078e00ff */
[----:B------:R-:W-:Y:S01]  /*4540*/  R2UR UR20, R3 ;  /* 0x00000000031472ca */ /* 0x000fe200000e0000 */
[----:B------:R-:W-:Y:S01]  /*4550*/  UMOV UR24, URZ ;  /* 0x000000ff00187c82 */ /* 0x000fe20008000000 */
[----:B------:R-:W-:-:S02]  /*4560*/  R2UR UR30, R2 ;  /* 0x00000000021e72ca */ /* 0x000fc400000e0000 */
[----:B------:R-:W-:Y:S01]  /*4570*/  CS2R R2, SRZ ;  /* 0x0000000000027805 */ /* 0x000fe2000001ff00 */
[----:B------:R-:W-:Y:S01]  /*4580*/  UMOV UR15, URZ ;  /* 0x000000ff000f7c82 */ /* 0x000fe20008000000 */
[----:B----4-:R-:W-:Y:S01]  /*4590*/  ULEA UR17, UR4, UR17, 0x18 ;  /* 0x0000001104117291 */ /* 0x010fe2000f8ec0ff */
[----:B------:R-:W-:Y:S01]  /*45a0*/  UMOV UR14, URZ ;  /* 0x000000ff000e7c82 */ /* 0x000fe20008000000 */
[----:B------:R-:W-:Y:S02]  /*45b0*/  UISETP.NE.AND UP3, UPT, UR33, URZ, UPT ;  /* 0x000000ff2100728c */ /* 0x000fe4000bf65270 */
[----:B------:R-:W-:Y:S02]  /*45c0*/  UIADD3 UR5, UPT, UPT, UR17, 0x4400, URZ ;  /* 0x0000440011057890 */ /* 0x000fe4000fffe0ff */
[----:B------:R-:W-:-:S03]  /*45d0*/  UIADD3 UR4, UPT, UPT, UR17, 0x1e400, URZ ;  /* 0x0001e40011047890 */ /* 0x000fc6000fffe0ff */
[----:B---3--:R-:W2:Y:S01]  /*45e0*/  LDS R0, [UR17+0x280] ;  /* 0x00028011ff007984 */ /* 0x008ea20008000800 */
[----:B-1----:R-:W-:Y:S02]  /*45f0*/  UIADD3 UR6, UPT, UPT, UR6, 0x3f, URZ ;  /* 0x0000003f06067890 */ /* 0x002fe4000fffe0ff */
[----:B------:R-:W-:Y:S02]  /*4600*/  USHF.R.U32.HI UR5, URZ, 0x4, UR5 ;  /* 0x00000004ff057899 */ /* 0x000fe40008011605 */
[----:B------:R-:W-:Y:S02]  /*4610*/  USHF.R.S32.HI UR25, URZ, 0x1f, UR6 ;  /* 0x0000001fff197899 */ /* 0x000fe40008011406 */
[----:B------:R-:W-:Y:S02]  /*4620*/  USHF.R.U32.HI UR4, URZ, 0x4, UR4 ;  /* 0x00000004ff047899 */ /* 0x000fe40008011604 */
[----:B------:R-:W-:Y:S02]  /*4630*/  ULEA.HI UR25, UR25, UR6, URZ, 0x6 ;  /* 0x0000000619197291 */ /* 0x000fe4000f8f30ff */
[----:B------:R-:W-:-:S02]  /*4640*/  ULOP3.LUT UR5, UR5, 0x3fff, URZ, 0xc0, !UPT ;  /* 0x00003fff05057892 */ /* 0x000fc4000f8ec0ff */
[----:B------:R-:W-:Y:S02]  /*4650*/  USHF.R.S32.HI UR25, URZ, 0x6, UR25 ;  /* 0x00000006ff197899 */ /* 0x000fe40008011419 */
[----:B------:R-:W-:Y:S02]  /*4660*/  ULOP3.LUT UR22, UR4, 0x3fff, URZ, 0xc0, !UPT ;  /* 0x00003fff04167892 */ /* 0x000fe4000f8ec0ff */
[----:B------:R-:W-:Y:S02]  /*4670*/  UISETP.LT.AND UP0, UPT, UR25, 0x1, UPT ;  /* 0x000000011900788c */ /* 0x000fe4000bf01270 */
[----:B------:R-:W-:Y:S02]  /*4680*/  ULOP3.LUT UR21, UR5, 0x10000, URZ, 0xfc, !UPT ;  /* 0x0001000005157892 */ /* 0x000fe4000f8efcff */
[----:B------:R-:W-:Y:S02]  /*4690*/  ULOP3.LUT UR22, UR22, 0x10000, URZ, 0xfc, !UPT ;  /* 0x0001000016167892 */ /* 0x000fe4000f8efcff */
[----:B------:R-:W-:Y:S01]  /*46a0*/  USEL UR31, UR25, 0x1, !UP0 ;  /* 0x00000001191f7887 */ /* 0x000fe2000c000000 */
[----:B------:R-:W-:Y:S01]  /*46b0*/  UMOV UR28, 0x0 ;  /* 0x00000000001c7882 */ /* 0x000fe20000000000 */
[----:B------:R-:W-:Y:S01]  /*46c0*/  UMOV UR29, 0x8200490 ;  /* 0x08200490001d7882 */ /* 0x000fe20000000000 */
[----:B------:R-:W-:Y:S01]  /*46d0*/  UMOV UR26, 0x0 ;  /* 0x00000000001a7882 */ /* 0x000fe20000000000 */
[----:B------:R-:W-:Y:S01]  /*46e0*/  UMOV UR27, 0x8200490 ;  /* 0x08200490001b7882 */ /* 0x000fe20000000000 */
[----:B--2---:R-:W-:-:S15]  /*46f0*/  R2UR UR32, R0 ;  /* 0x00000000002072ca */ /* 0x004fde00000e0000 */
.L_x_97:
[C---:B------:R-:W-:Y:S02]  /*4700*/  LEA R0, R8.reuse, UR17, 0x3 ;  /* 0x0000001108007c11 */ /* 0x040fe4000f8e18ff */
[----:B------:R-:W-:Y:S02]  /*4710*/  SHF.L.U32 R5, R3, 0x1f, RZ ;  /* 0x0000001f03057819 */ /* 0x000fe400000006ff */
[----:B------:R-:W-:Y:S02]  /*4720*/  LEA R4, R8, UR17, 0x4 ;  /* 0x0000001108047c11 */ /* 0x000fe4000f8e20ff */
[----:B------:R-:W1:Y:S02]  /*4730*/  SYNCS.PHASECHK.TRANS64.TRYWAIT P0, [R0+URZ+0x1d0], R5 ;  /* 0x0001d005000075a7 */ /* 0x000e6400080011ff */
[----:B-1-3--:R-:W-:Y:S05]  /*4740*/  @!P0 BRA `(.L_x_90) ;  /* 0x0000005000ec8947 */ /* 0x00afea0003800000 */
.L_x_208:
[----:B-1----:R-:W1:Y:S01]  /*4750*/  LDS.128 R4, [R4+0x260] ;  /* 0x0002600004047984 */ /* 0x002e620000000c00 */
[----:B------:R-:W-:Y:S02]  /*4760*/  VIADD R0, R0, 0x1e0 ;  /* 0x000001e000007836 */ /* 0x000fe40000000000 */
[----:B------:R-:W-:Y:S01]  /*4770*/  VIADD R8, R8, 0x1 ;  /* 0x0000000108087836 */ /* 0x000fe20000000000 */
[----:B------:R-:W-:Y:S01]  /*4780*/  @!PT LDS RZ, [RZ] ;  /* 0x00000000fffff984 */ /* 0x000fe20000000800 */
[----:B------:R-:W-:Y:S01]  /*4790*/  @!PT LDS RZ, [RZ] ;  /* 0x00000000fffff984 */ /* 0x000fe20000000800 */
[----:B------:R-:W-:Y:S01]  /*47a0*/  @!PT LDS RZ, [RZ] ;  /* 0x00000000fffff984 */ /* 0x000fe20000000800 */
[----:B------:R-:W-:Y:S01]  /*47b0*/  @!PT LDS RZ, [RZ] ;  /* 0x00000000fffff984 */ /* 0x000fe20000000800 */
[----:B------:R2:W-:Y:S06]  /*47c0*/  MEMBAR.ALL.CTA ;  /* 0x0000000000007992 */ /* 0x0005ec0000008000 */
[----:B--2---:R-:W2:Y:S01]  /*47d0*/  FENCE.VIEW.ASYNC.S ;  /* 0x00000000000073c6 */ /* 0x004ea20000000000 */
[----:B------:R-:W-:-:S04]  /*47e0*/  PRMT R0, RZ, 0x654, R0 ;  /* 0x00000654ff007816 */ /* 0x000fc80000000000 */
[----:B--2---:R2:W-:Y:S01]  /*47f0*/  SYNCS.ARRIVE.TRANS64.RED.A1T0 RZ, [R0+URZ], RZ ;  /* 0x000000ff00ff79a7 */ /* 0x0045e200081004ff */
[----:B-1----:R-:W-:Y:S01]  /*4800*/  LOP3.LUT P1, RZ, R6, 0x1, RZ, 0xc0, !PT ;  /* 0x0000000106ff7812 */ /* 0x002fe2000782c0ff */
[----:B--2---:R-:W-:-:S12]  /*4810*/  BRA.U UP3, `(.L_x_91) ;  /* 0x0000000103e07547 */ /* 0x004fd8000b800000 */
[----:B------:R-:W1:Y:S01]  /*4820*/  LDCU UR4, c[0x0][0x38c] ;  /* 0x00007180ff0477ac */ /* 0x000e620008000800 */
[----:B------:R-:W-:Y:S02]  /*4830*/  PLOP3.LUT P2, PT, PT, PT, PT, 0x80, 0x8 ;  /* 0x000000000008781c */ /* 0x000fe40003f4f070 */
[----:B------:R-:W-:Y:S01]  /*4840*/  SHF.L.U32 R5, R9, 0x1f, RZ ;  /* 0x0000001f09057819 */ /* 0x000fe200000006ff */
[----:B------:R-:W-:Y:S02]  /*4850*/  ULEA UR23, UR24, UR17, 0x3 ;  /* 0x0000001118177291 */ /* 0x000fe4000f8e18ff */
[----:B------:R-:W-:Y:S02]  /*4860*/  ULEA UR18, UR24, UR32, 0x6 ;  /* 0x0000002018127291 */ /* 0x000fe4000f8e30ff */
[----:B-1----:R-:W-:-:S06]  /*4870*/  UISETP.GE.AND UP0, UPT, UR4, 0x1, UPT ;  /* 0x000000010400788c */ /* 0x002fcc000bf06270 */
[----:B------:R-:W-:-:S05]  /*4880*/  PLOP3.LUT P0, PT, PT, PT, UP0, 0x80, 0x8 ;  /* 0x000000000008781c */ /* 0x000fca0003f0f008 */
[----:B------:R-:W-:-:S08]  /*4890*/  @UP0 ULEA UR4, UR15, UR17, 0x3 ;  /* 0x000000110f040291 */ /* 0x000fd0000f8e18ff */
[----:B------:R-:W-:-:S04]  /*48a0*/  @P0 SHF.L.U32 R0, R2, 0x1f, RZ ;  /* 0x0000001f02000819 */ /* 0x000fc800000006ff */
[----:B------:R1:W2:Y:S01]  /*48b0*/  @P0 SYNCS.PHASECHK.TRANS64.TRYWAIT P2, [UR4], R0 ;  /* 0x00000000ff0005a7 */ /* 0x0002a20008041104 */
[----:B------:R-:W3:Y:S02]  /*48c0*/  SYNCS.PHASECHK.TRANS64.TRYWAIT P0, [UR23+0x210], R5 ;  /* 0x00021005ff0075a7 */ /* 0x000ee40008001117 */
[----:B-123--:R-:W-:Y:S05]  /*48d0*/  @!P0 BRA `(.L_x_92) ;  /* 0x00000050009c8947 */ /* 0x00efea0003800000 */
.L_x_210:
[----:B------:R-:W-:Y:S01]  /*48e0*/  UMOV UR19, UR14 ;  /* 0x0000000e00137c82 */ /* 0x000fe20008000000 */
[----:B------:R-:W-:Y:S05]  /*48f0*/  BRA.U !UP0, `(.L_x_93) ;  /* 0x0000000108987547 */ /* 0x000fea000b800000 */
[----:B------:R-:W-:Y:S02]  /*4900*/  UIADD3 UR19, UPT, UPT, UR31, UR14, URZ ;  /* 0x0000000e1f137290 */ /* 0x000fe4000fffe0ff */
[----:B------:R-:W-:Y:S01]  /*4910*/  UPLOP3.LUT UP2, UPT, UPT, UPT, UPT, 0x40, 0x4 ;  /* 0x000000000004789c */ /* 0x000fe20003f4e870 */
[----:B------:R-:W-:Y:S01]  /*4920*/  UMOV UR16, UR25 ;  /* 0x0000001900107c82 */ /* 0x000fe20008000000 */
[----:B------:R-:W-:-:S09]  /*4930*/  UMOV UR6, UR15 ;  /* 0x0000000f00067c82 */ /* 0x000fd20008000000 */
.L_x_96:
[----:B--2---:R-:W-:Y:S01]  /*4940*/  ULEA UR5, UR6, UR17, 0x3 ;  /* 0x0000001106057291 */ /* 0x004fe2000f8e18ff */
[----:B---3--:R-:W-:Y:S11]  /*4950*/  @P2 BRA `(.L_x_94) ;  /* 0x00000000000c2947 */ /* 0x008ff60003800000 */
[----:B-1----:R-:W-:Y:S04]  /*4960*/  SHF.L.U32 R5, R2, 0x1f, RZ ;  /* 0x0000001f02057819 */ /* 0x002fe800000006ff */
[----:B------:R-:W1:Y:S02]  /*4970*/  SYNCS.PHASECHK.TRANS64.TRYWAIT P0, [UR5], R5 ;  /* 0x00000005ff0075a7 */ /* 0x000e640008001105 */
[----:B-1----:R-:W-:Y:S05]  /*4980*/  @!P0 BRA `(.L_x_95) ;  /* 0x0000005000888947 */ /* 0x002fea0003800000 */
.L_x_94:
[----:B------:R-:W-:Y:S01]  /*4990*/  UISETP.NE.AND UP0, UPT, UR16, 0x1, UPT ;  /* 0x000000011000788c */ /* 0x000fe2000bf05270 */
[----:B------:R-:W-:Y:S01]  /*49a0*/  PLOP3.LUT P2, PT, PT, PT, PT, 0x80, 0x8 ;  /* 0x000000000008781c */ /* 0x000fe20003f4f070 */
[----:B------:R-:W-:Y:S02]  /*49b0*/  UIADD3 UR4, UPT, UPT, UR6, 0x1, URZ ;  /* 0x0000000106047890 */ /* 0x000fe4000fffe0ff */
[----:B------:R-:W-:Y:S02]  /*49c0*/  ULEA UR12, UR6, UR22, 0x8 ;  /* 0x00000016060c7291 */ /* 0x000fe4000f8e40ff */
[----:B------:R-:W-:Y:S01]  /*49d0*/  UISETP.NE.AND UP1, UPT, UR4, 0x1a, UPT ;  /* 0x0000001a0400788c */ /* 0x000fe2000bf25270 */
[----:B------:R-:W-:Y:S01]  /*49e0*/  PLOP3.LUT P0, PT, PT, PT, UP0, 0x80, 0x8 ;  /* 0x000000000008781c */ /* 0x000fe20003f0f008 */
[----:B------:R-:W-:Y:S02]  /*49f0*/  UIADD3 UR10, UPT, UPT, UR12, 0x2, URZ ;  /* 0x000000020c0a7890 */ /* 0x000fe4000fffe0ff */
[----:B------:R-:W-:Y:S02]  /*4a00*/  USEL UR7, URZ, 0x1, UP1 ;  /* 0x00000001ff077887 */ /* 0x000fe40008800000 */
[----:B------:R-:W-:Y:S02]  /*4a10*/  USEL UR15, UR4, URZ, UP1 ;  /* 0x000000ff040f7287 */ /* 0x000fe40008800000 */
[----:B------:R-:W-:Y:S02]  /*4a20*/  UIADD3 UR14, UPT, UPT, UR14, 0x1, URZ ;  /* 0x000000010e0e7890 */ /* 0x000fe4000fffe0ff */
[----:B------:R-:W-:Y:S01]  /*4a30*/  @UP0 ULEA UR4, UR15, UR17, 0x3 ;  /* 0x000000110f040291 */ /* 0x000fe2000f8e18ff */
[----:B------:R-:W-:Y:S01]  /*4a40*/  LOP3.LUT R2, R2, UR7, RZ, 0x3c, !PT ;  /* 0x0000000702027c12 */ /* 0x000fe2000f8e3cff */
[----:B------:R-:W-:Y:S01]  /*4a50*/  UIADD3 UR7, UPT, UPT, UR5, 0xd0, URZ ;  /* 0x000000d005077890 */ /* 0x000fe2000fffe0ff */
[----:B------:R-:W-:Y:S02]  /*4a60*/  UMOV UR13, 0x80004020 ;  /* 0x80004020000d7882 */ /* 0x000fe40000000000 */
[----:B-1----:R-:W-:Y:S01]  /*4a70*/  @P0 SHF.L.U32 R0, R2, 0x1f, RZ ;  /* 0x0000001f02000819 */ /* 0x002fe200000006ff */
[----:B------:R-:W-:Y:S01]  /*4a80*/  UMOV UR5, 0x80004020 ;  /* 0x8000402000057882 */ /* 0x000fe20000000000 */
[----:B------:R-:W-:Y:S01]  /*4a90*/  UMOV UR11, 0x80004020 ;  /* 0x80004020000b7882 */ /* 0x000fe20000000000 */
[----:B------:R-:W-:Y:S01]  /*4aa0*/  UMOV UR9, 0x80004020 ;  /* 0x8000402000097882 */ /* 0x000fe20000000000 */
[----:B------:R2:W3:Y:S01]  /*4ab0*/  @P0 SYNCS.PHASECHK.TRANS64.TRYWAIT P2, [UR4], R0 ;  /* 0x00000000ff0005a7 */ /* 0x0004e20008041104 */
[----:B------:R-:W-:Y:S02]  /*4ac0*/  ULEA UR4, UR6, UR21, 0x8 ;  /* 0x0000001506047291 */ /* 0x000fe4000f8e40ff */
[----:B------:R-:W-:Y:S02]  /*4ad0*/  UISETP.NE.AND UP0, UPT, UR14, UR19, UPT ;  /* 0x000000130e00728c */ /* 0x000fe4000bf05270 */
[----:B------:R-:W-:Y:S02]  /*4ae0*/  UIADD3 UR8, UPT, UPT, UR4, 0x2, URZ ;  /* 0x0000000204087890 */ /* 0x000fe4000fffe0ff */
[----:B------:R-:W-:Y:S01]  /*4af0*/  UIADD3 UR16, UPT, UPT, UR16, -0x1, URZ ;  /* 0xffffffff10107890 */ /* 0x000fe2000fffe0ff */
[----:B------:R-:W-:Y:S02]  /*4b00*/  UMOV UR6, UR15 ;  /* 0x0000000f00067c82 */ /* 0x000fe40008000000 */
[----:B------:R2:W-:Y:S01]  /*4b10*/  UTCQMMA.2CTA gdesc[UR4], gdesc[UR12], tmem[UR18], tmem[UR28], idesc[UR29], UP2 ;  /* 0x00ff1c0c040075ea */ /* 0x0005e20009200312 */
[----:B------:R-:W-:Y:S03]  /*4b20*/  UPLOP3.LUT UP2, UPT, UPT, UPT, UPT, 0x80, 0x8 ;  /* 0x000000000008789c */ /* 0x000fe60003f4f070 */
[----:B------:R2:W-:Y:S01]  /*4b30*/  UTCQMMA.2CTA gdesc[UR8], gdesc[UR10], tmem[UR18], tmem[UR26], idesc[UR27], UPT ;  /* 0x00ff1a0a080075ea */ /* 0x0005e2000ba00312 */
[----:B------:R2:W-:Y:S01]  /*4b40*/  UTCBAR.2CTA.MULTICAST [UR7], URZ, UR20 ;  /* 0x000000ff070073e9 */ /* 0x0005e20008200814 */
[----:B------:R-:W-:Y:S06]  /*4b50*/  BRA.U UP0, `(.L_x_96) ;  /* 0xfffffffd00787547 */ /* 0x000fec000b83ffff */
.L_x_93:
[----:B--2---:R-:W-:Y:S01]  /*4b60*/  UIADD3 UR4, UPT, UPT, UR23, 0x1f0, URZ ;  /* 0x000001f017047890 */ /* 0x004fe2000fffe0ff */
[----:B------:R-:W-:-:S08]  /*4b70*/  UMOV UR14, UR19 ;  /* 0x00000013000e7c82 */ /* 0x000fd00008000000 */
[----:B------:R2:W-:Y:S01]  /*4b80*/  UTCBAR.2CTA.MULTICAST [UR4], URZ, UR30 ;  /* 0x000000ff040073e9 */ /* 0x0005e2000820081e */
[----:B------:R-:W-:Y:S02]  /*4b90*/  NOP ;  /* 0x0000000000007918 */ /* 0x000fe40000000000 */
.L_x_91:
[----:B--2---:R-:W-:Y:S01]  /*4ba0*/  UIADD3 UR4, UPT, UPT, UR24, 0x1, URZ ;  /* 0x0000000118047890 */ /* 0x004fe2000fffe0ff */
[----:B------:R-:W-:-:S03]  /*4bb0*/  ISETP.NE.AND P0, PT, R8, 0x2, PT ;  /* 0x000000020800780c */ /* 0x000fc60003f05270 */
[----:B------:R-:W-:Y:S01]  /*4bc0*/  UISETP.NE.AND UP0, UPT, UR4, 0x4, UPT ;  /* 0x000000040400788c */ /* 0x000fe2000bf05270 */
[----:B-1----:R-:W-:Y:S02]  /*4bd0*/  SEL R0, RZ, 0x1, P0 ;  /* 0x00000001ff007807 */ /* 0x002fe40000000000 */
[----:B------:R-:W-:Y:S01]  /*4be0*/  SEL R8, R8, RZ, P0 ;  /* 0x000000ff08087207 */ /* 0x000fe20000000000 */
[----:B------:R-:W-:Y:S01]  /*4bf0*/  USEL UR5, URZ, 0x1, UP0 ;  /* 0x00000001ff057887 */ /* 0x000fe20008000000 */
[----:B------:R-:W-:Y:S01]  /*4c00*/  LOP3.LUT R3, R3, R0, RZ, 0x3c, !PT ;  /* 0x0000000003037212 */ /* 0x000fe200078e3cff */
[----:B------:R-:W-:-:S04]  /*4c10*/  USEL UR24, UR4, URZ, UP0 ;  /* 0x000000ff04187287 */ /* 0x000fc80008000000 */
[----:B------:R-:W-:Y:S01]  /*4c20*/  LOP3.LUT R9, R9, UR5, RZ, 0x3c, !PT ;  /* 0x0000000509097c12 */ /* 0x000fe2000f8e3cff */
[----:B------:R-:W-:Y:S07]  /*4c30*/  @P1 BRA `(.L_x_97) ;  /* 0xfffffff800b01947 */ /* 0x000fee000383ffff */
[----:B------:R-:W1:Y:S01]  /*4c40*/  S2UR UR8, SR_CgaCtaId ;  /* 0x00000000000879c3 */ /* 0x000e620000008800 */
[----:B------:R-:W-:Y:S01]  /*4c50*/  ELECT P0, URZ, PT ;  /* 0x0000000000ff782f */ /* 0x000fe20003800000 */
[----:B------:R-:W-:Y:S01]  /*4c60*/  HFMA2 R0, -RZ, RZ, 0, 5.9604644775390625e-08 ;  /* 0x00000001ff007431 */ /* 0x000fe200000001ff */
[----:B------:R-:W-:-:S05]  /*4c70*/  UMOV UR4, 0x40 ;  /* 0x0000004000047882 */ /* 0x000fca0000000000 */
[----:B------:R-:W-:Y:S01]  /*4c80*/  UVIRTCOUNT.DEALLOC.SMPOOL 0x80 ;  /* 0x000000800000784c */ /* 0x000fe20000000000 */
[----:B------:R-:W-:Y:S02]  /*4c90*/  UISETP.NE.AND UP1, UPT, UR33, URZ, UPT ;  /* 0x000000ff2100728c */ /* 0x000fe4000bf25270 */
[----:B-1----:R-:W-:-:S09]  /*4ca0*/  ULEA UR8, UR8, UR4, 0x18 ;  /* 0x0000000408087291 */ /* 0x002fd2000f8ec0ff */
[----:B------:R1:W-:Y:S01]  /*4cb0*/  @P0 STS.U8 [UR8+0x1c], R0 ;  /* 0x00001c00ff000988 */ /* 0x0003e20008000008 */
[----:B------:R-:W-:Y:S05]  /*4cc0*/  BRA.U UP1, `(.L_x_98) ;  /* 0x0000000101a07547 */ /* 0x000fea000b800000 */
[----:B------:R-:W-:Y:S01]  /*4cd0*/  UIADD3 UR7, UPT, UPT, UR17, 0x210, URZ ;  /* 0x0000021011077890 */ /* 0x000fe2000fffe0ff */
[----:B------:R-:W-:-:S03]  /*4ce0*/  SHF.L.U32 R3, R9, 0x1f, RZ ;  /* 0x0000001f09037819 */ /* 0x000fc600000006ff */
[----:B------:R-:W-:-:S09]  /*4cf0*/  ULEA UR4, UR24, UR7, 0x3 ;  /* 0x0000000718047291 */ /* 0x000fd2000f8e18ff */
[----:B------:R-:W2:Y:S02]  /*4d00*/  SYNCS.PHASECHK.TRANS64.TRYWAIT P0, [UR4], R3 ;  /* 0x00000003ff0075a7 */ /* 0x000ea40008001104 */
[----:B--2---:R-:W-:Y:S05]  /*4d10*/  @!P0 BRA `(.L_x_99) ;  /* 0x0000004c00bc8947 */ /* 0x004fea0003800000 */
.L_x_213:
        /* <DEDUP_REMOVED lines=9> */
.L_x_215:
        /* <DEDUP_REMOVED lines=9> */
.L_x_217:
[----:B------:R-:W-:-:S04]  /*4e40*/  UIADD3 UR4, UPT, UPT, UR4, 0x1, URZ ;  /* 0x0000000104047890 */ /* 0x000fc8000fffe0ff */
[----:B------:R-:W-:-:S04]  /*4e50*/  UISETP.NE.AND UP0, UPT, UR4, 0x4, UPT ;  /* 0x000000040400788c */ /* 0x000fc8000bf05270 */
[----:B------:R-:W-:Y:S02]  /*4e60*/  USEL UR5, URZ, 0x1, UP0 ;  /* 0x00000001ff057887 */ /* 0x000fe40008000000 */
[----:B------:R-:W-:-:S04]  /*4e70*/  USEL UR4, UR4, URZ, UP0 ;  /* 0x000000ff04047287 */ /* 0x000fc80008000000 */
[----:B------:R-:W-:Y:S01]  /*4e80*/  ULEA UR4, UR4, UR7, 0x3 ;  /* 0x0000000704047291 */ /* 0x000fe2000f8e18ff */
[----:B-1----:R-:W-:-:S04]  /*4e90*/  LOP3.LUT R3, R2, UR5, RZ, 0x3c, !PT ;  /* 0x0000000502037c12 */ /* 0x002fc8000f8e3cff */
[----:B------:R-:W-:Y:S01]  /*4ea0*/  SHF.L.U32 R3, R3, 0x1f, RZ ;  /* 0x0000001f03037819 */ /* 0x000fe200000006ff */
[----:B------:R-:W-:-:S04]  /*4eb0*/  IMAD.U32 R0, RZ, RZ, UR4 ;  /* 0x00000004ff007e24 */ /* 0x000fc8000f8e00ff */
[----:B------:R1:W2:Y:S03]  /*4ec0*/  SYNCS.PHASECHK.TRANS64.TRYWAIT P0, [R0+URZ], R3 ;  /* 0x00000003000075a7 */ /* 0x0002a600080011ff */
[----:B--2---:R-:W-:Y:S05]  /*4ed0*/  @!P0 NANOSLEEP.SYNCS 0x989680 ;  /* 0x009896800000895d */ /* 0x004fea0003900000 */
[----:B------:R-:W2:Y:S02]  /*4ee0*/  @!P0 SYNCS.PHASECHK.TRANS64 P0, [R0+URZ], R3 ;  /* 0x00000003000085a7 */ /* 0x000ea400080010ff */
[----:B--2---:R-:W-:Y:S05]  /*4ef0*/  @P0 BRA `(.L_x_102) ;  /* 0x0000000000200947 */ /* 0x004fea0003800000 */
.L_x_103:
[----:B--2---:R2:W4:Y:S02]  /*4f00*/  SYNCS.PHASECHK.TRANS64.TRYWAIT P0, [R0+URZ], R3 ;  /* 0x00000003000075a7 */ /* 0x00452400080011ff */
[----:B----4-:R-:W-:Y:S05]  /*4f10*/  @!P0 NANOSLEEP.SYNCS 0x989680 ;  /* 0x009896800000895d */ /* 0x010fea0003900000 */
[----:B------:R-:W4:Y:S02]  /*4f20*/  @!P0 SYNCS.PHASECHK.TRANS64 P0, [R0+URZ], R3 ;  /* 0x00000003000085a7 */ /* 0x000f2400080010ff */
[----:B----4-:R-:W-:Y:S05]  /*4f30*/  @!P0 BRA `(.L_x_103) ;  /* 0xfffffffc00f08947 */ /* 0x010fea000383ffff */
[----:B------:R-:W-:Y:S05]  /*4f40*/  BRA `(.L_x_102) ;  /* 0x00000000000c7947 */ /* 0x000fea0003800000 */
.L_x_98:
[----:B------:R-:W-:-:S04]  /*4f50*/  UIADD3 UR4, UPT, UPT, UR17, 0x250, URZ ;  /* 0x0000025011047890 */ /* 0x000fc8000fffe0ff */
[----:B------:R-:W-:-:S09]  /*4f60*/  UPRMT UR4, UR34, 0x654, UR4 ;  /* 0x0000065422047896 */ /* 0x000fd20008000004 */
[----:B------:R-:W-:Y:S03]  /*4f70*/  SYNCS.ARRIVE.TRANS64.RED.A1T0 RZ, [UR4], RZ ;  /* 0x000000ffffff79a7 */ /* 0x000fe60008100404 */
.L_x_102:
[----:B-12---:R-:W-:Y:S01]  /*4f80*/  SHF.L.U32 R3, RZ, 0x1f, RZ ;  /* 0x0000001fff037819 */ /* 0x006fe200000006ff */
[----:B------:R-:W-:Y:S01]  /*4f90*/  UIADD3 UR4, UPT, UPT, UR17, 0x250, URZ ;  /* 0x0000025011047890 */ /* 0x000fe2000fffe0ff */
[----:B------:R-:W-:Y:S02]  /*4fa0*/  PLOP3.LUT P0, PT, PT, PT, UP1, 0x80, 0x8 ;  /* 0x000000000008781c */ /* 0x000fe40003f0f018 */
[----:B------:R-:W1:Y:S02]  /*4fb0*/  SYNCS.PHASECHK.TRANS64.TRYWAIT P1, [UR17+0x250], R3 ;  /* 0x00025003ff0075a7 */ /* 0x000e640008021111 */
[----:B-1----:R-:W-:Y:S09]  /*4fc0*/  @!P1 BRA `(.L_x_104) ;  /* 0x0000004c00589947 */ /* 0x002ff20003800000 */
.L_x_219:
[----:B------:R-:W-:Y:S01]  /*4fd0*/  @!UP1 UPRMT UR4, UR34, 0x654, UR4 ;  /* 0x0000065422049896 */ /* 0x000fe20008000004 */
[----:B------:R-:W-:Y:S01]  /*4fe0*/  UMOV UR5, 0xffff ;  /* 0x0000ffff00057882 */ /* 0x000fe20000000000 */
[----:B------:R-:W-:-:S07]  /*4ff0*/  UMOV UR6, 0x1 ;  /* 0x0000000100067882 */ /* 0x000fce0000000000 */
[----:B------:R-:W-:Y:S01]  /*5000*/  @!P0 SYNCS.ARRIVE.TRANS64.RED.A1T0 RZ, [UR4], RZ ;  /* 0x000000ffffff89a7 */ /* 0x000fe20008100404 */
[----:B------:R-:W-:Y:S01]  /*5010*/  NOP ;  /* 0x0000000000007918 */ /* 0x000fe20000000000 */
[----:B-1----:R-:W1:Y:S01]  /*5020*/  LDS R0, [UR8+0x14] ;  /* 0x00001408ff007984 */ /* 0x002e620008000800 */
[----:B------:R-:W-:-:S04]  /*5030*/  ULOP3.LUT UR4, UR32, 0xffff, URZ, 0xc0, !UPT ;  /* 0x0000ffff20047892 */ /* 0x000fc8000f8ec0ff */
[----:B------:R-:W-:-:S04]  /*5040*/  USHF.R.U32.HI UR4, URZ, 0x5, UR4 ;  /* 0x00000005ff047899 */ /* 0x000fc80008011604 */
[----:B------:R-:W-:Y:S02]  /*5050*/  USHF.L.U32 UR5, UR5, UR4, URZ ;  /* 0x0000000405057299 */ /* 0x000fe400080006ff */
[----:B------:R-:W-:-:S04]  /*5060*/  USHF.L.U32 UR4, UR6, UR4, URZ ;  /* 0x0000000406047299 */ /* 0x000fc800080006ff */
[----:B-1----:R-:W-:-:S04]  /*5070*/  LOP3.LUT R0, R0, UR5, RZ, 0xc0, !PT ;  /* 0x0000000500007c12 */ /* 0x002fc8000f8ec0ff */
[----:B------:R-:W-:-:S13]  /*5080*/  ISETP.NE.AND P0, PT, R0, UR5, PT ;  /* 0x0000000500007c0c */ /* 0x000fda000bf05270 */
[----:B------:R-:W-:Y:S05]  /*5090*/  @P0 BRA `(.L_x_105) ;  /* 0x0000000000580947 */ /* 0x000fea0003800000 */
[----:B------:R-:W1:Y:S02]  /*50a0*/  LDS R0, [UR8+0x18] ;  /* 0x00001808ff007984 */ /* 0x000e640008000800 */
[----:B-1----:R-:W-:-:S04]  /*50b0*/  LOP3.LUT R0, R0, UR4, RZ, 0xc0, !PT ;  /* 0x0000000400007c12 */ /* 0x002fc8000f8ec0ff */
[----:B------:R-:W-:-:S13]  /*50c0*/  ISETP.NE.AND P0, PT, R0, UR4, PT ;  /* 0x0000000400007c0c */ /* 0x000fda000bf05270 */
[----:B------:R-:W-:Y:S05]  /*50d0*/  @P0 BRA `(.L_x_106) ;  /* 0x00000000003c0947 */ /* 0x000fea0003800000 */
[----:B------:R-:W1:Y:S01]  /*50e0*/  S2R R2, SR_LANEID ;  /* 0x0000000000027919 */ /* 0x000e620000000000 */
[----:B------:R-:W-:Y:S01]  /*50f0*/  ULOP3.LUT UR5, URZ, UR5, URZ, 0x33, !UPT ;  /* 0x00000005ff057292 */ /* 0x000fe2000f8e33ff */
[----:B------:R-:W-:Y:S01]  /*5100*/  LOP3.LUT R4, RZ, UR4, RZ, 0x33, !PT ;  /* 0x00000004ff047c12 */ /* 0x000fe2000f8e33ff */
[----:B------:R-:W-:Y:S02]  /*5110*/  VOTEU.ANY UR4, UPT, PT ;  /* 0x0000000000047886 */ /* 0x000fe400038e0100 */
[----:B------:R-:W-:Y:S01]  /*5120*/  UFLO.U32 UR4, UR4 ;  /* 0x00000004000472bd */ /* 0x000fe200080e0000 */
[----:B------:R-:W2:Y:S01]  /*5130*/  REDUX UR6, R4 ;  /* 0x00000000040673c4 */ /* 0x000ea20000000000 */
[----:B------:R-:W-:-:S06]  /*5140*/  IMAD.U32 R0, RZ, RZ, UR5 ;  /* 0x00000005ff007e24 */ /* 0x000fcc000f8e00ff */
[----:B------:R4:W-:Y:S01]  /*5150*/  UTCATOMSWS.AND URZ, UR5 ;  /* 0x0000000500ff79e3 */ /* 0x0009e20008000000 */
[----:B------:R-:W3:Y:S01]  /*5160*/  REDUX UR7, R0 ;  /* 0x00000000000773c4 */ /* 0x000ee20000000000 */
[----:B-1----:R-:W-:Y:S01]  /*5170*/  ISETP.EQ.U32.AND P0, PT, R2, UR4, PT ;  /* 0x0000000402007c0c */ /* 0x002fe2000bf02070 */
[----:B--2---:R-:W-:Y:S01]  /*5180*/  IMAD.U32 R2, RZ, RZ, UR6 ;  /* 0x00000006ff027e24 */ /* 0x004fe2000f8e00ff */
[----:B---3--:R-:W-:-:S11]  /*5190*/  MOV R3, UR7 ;  /* 0x0000000700037c02 */ /* 0x008fd60008000f00 */
[----:B------:R4:W-:Y:S04]  /*51a0*/  @P0 ATOMS.AND RZ, [UR8+0x14], R3 ;  /* 0x00001403ffff098c */ /* 0x0009e8000a800008 */
[----:B------:R4:W-:Y:S01]  /*51b0*/  @P0 ATOMS.AND RZ, [UR8+0x18], R2 ;  /* 0x00001802ffff098c */ /* 0x0009e2000a800008 */
[----:B------:R-:W-:Y:S05]  /*51c0*/  BRA `(.L_x_107) ;  /* 0x0000000000147947 */ /* 0x000fea0003800000 */
.L_x_106:
[----:B------:R-:W-:Y:S02]  /*51d0*/  MOV R2, 0x51f0 ;  /* 0x000051f000027802 */ /* 0x000fe40000000f00 */
[----:B---3-5:R-:W-:Y:S05]  /*51e0*/  CALL.REL.NOINC `($__internal_0_$__cuda_sm10x_tcgen05_guardrail_trap_col_being_dealloced_not_returned_by_alloc) ;  /* 0x0000004c00ac7944 */ /* 0x028fea0003c00000 */
[----:B------:R-:W-:Y:S05]  /*51f0*/  BRA `(.L_x_107) ;  /* 0x0000000000087947 */ /* 0x000fea0003800000 */
.L_x_105:
[----:B------:R-:W-:Y:S02]  /*5200*/  MOV R2, 0x5220 ;  /* 0x0000522000027802 */ /* 0x000fe40000000f00 */
[----:B---3-5:R-:W-:Y:S05]  /*5210*/  CALL.REL.NOINC `($__internal_2_$__cuda_sm10x_tcgen05_guardrail_trap_unallocated_columns_being_dealloced) ;  /* 0x0000004c00b87944 */ /* 0x028fea0003c00000 */
.L_x_107:
[----:B------:R-:W-:Y:S01]  /*5220*/  NOP ;  /* 0x0000000000007918 */ /* 0x000fe20000000000 */
[----:B----4-:R-:W-:Y:S05]  /*5230*/  EXIT ;  /* 0x000000000000794d */ /* 0x010fea0003800000 */
.L_x_78:
[----:B------:R-:W-:-:S09]  /*5240*/  UISETP.NE.OR UP0, UPT, UR23, 0x3, !UP4 ;  /* 0x000000031700788c */ /* 0x000fd2000e705670 */
[----:B------:R-:W-:Y:S05]  /*5250*/  BRA.U UP0, `(.L_x_108) ;  /* 0x0000000d00b47547 */ /* 0x000fea000b800000 */
[----:B------:R-:W2:Y:S01]  /*5260*/  LDCU UR31, c[0x0][0x370] ;  /* 0x00006e00ff1f77ac */ /* 0x000ea20008000800 */
[----:B------:R-:W3:Y:S01]  /*5270*/  LDC.64 R16, c[0x0][0x348] ;  /* 0x0000d200ff107b82 */ /* 0x000ee20000000a00 */
[----:B------:R-:W-:Y:S02]  /*5280*/  HFMA2 R13, -RZ, RZ, 0, 0 ;  /* 0x00000000ff0d7431 */ /* 0x000fe400000001ff */
[----:B------:R-:W-:Y:S01]  /*5290*/  IMAD.MOV.U32 R15, RZ, RZ, 0x1 ;  /* 0x00000001ff0f7424 */ /* 0x000fe200078e00ff */
[----:B------:R-:W2:Y:S01]  /*52a0*/  LDCU.128 UR32, c[0x0][0xb10] ;  /* 0x00016200ff2077ac */ /* 0x000ea20008000c00 */
[----:B------:R-:W-:Y:S01]  /*52b0*/  IMAD.MOV.U32 R14, RZ, RZ, RZ ;  /* 0x000000ffff0e7224 */ /* 0x000fe200078e00ff */
[----:B------:R-:W-:Y:S01]  /*52c0*/  MOV R7, 0x1000 ;  /* 0x0000100000077802 */ /* 0x000fe20000000f00 */
[----:B------:R-:W4:Y:S01]  /*52d0*/  LDCU UR30, c[0x0][0x374] ;  /* 0x00006e80ff1e77ac */ /* 0x000f220008000800 */
[----:B------:R-:W1:Y:S01]  /*52e0*/  LDC.64 R2, c[0x0][0x888] ;  /* 0x00022200ff027b82 */ /* 0x000e620000000a00 */
[----:B------:R-:W4:Y:S01]  /*52f0*/  LDCU UR15, c[0x0][0xb0c] ;  /* 0x00016180ff0f77ac */ /* 0x000f220008000800 */
[----:B------:R-:W3:Y:S06]  /*5300*/  LDCU UR40, c[0x0][0xb20] ;  /* 0x00016400ff2877ac */ /* 0x000eec0008000800 */
[----:B------:R-:W1:Y:S01]  /*5310*/  LDC.64 R4, c[0x0][0x890] ;  /* 0x00022400ff047b82 */ /* 0x000e620000000a00 */
[----:B------:R-:W3:Y:S01]  /*5320*/  LDCU UR4, c[0x0][0xb30] ;  /* 0x00016600ff0477ac */ /* 0x000ee20008000800 */
[----:B------:R-:W-:Y:S01]  /*5330*/  UMOV UR21, 0x400 ;  /* 0x0000040000157882 */ /* 0x000fe20000000000 */
[----:B--2---:R-:W-:-:S02]  /*5340*/  UIMAD.WIDE.U32 UR6, UR31, UR32, URZ ;  /* 0x000000201f0672a5 */ /* 0x004fc4000f8e00ff */
[----:B----4-:R-:W-:Y:S02]  /*5350*/  UIMAD.WIDE.U32 UR8, UR30, UR35, URZ ;  /* 0x000000231e0872a5 */ /* 0x010fe4000f8e00ff */
[----:B------:R-:W-:Y:S02]  /*5360*/  ULEA UR21, UR46, UR21, 0x18 ;  /* 0x000000152e157291 */ /* 0x000fe4000f8ec0ff */
[----:B------:R-:W-:Y:S02]  /*5370*/  UPLOP3.LUT UP3, UPT, UPT, UPT, UPT, 0x40, 0x4 ;  /* 0x000000000004789c */ /* 0x000fe40003f6e870 */
[----:B------:R-:W-:Y:S01]  /*5380*/  UIADD3 UR37, UPT, UPT, UR21, 0x1a8, URZ ;  /* 0x000001a815257890 */ /* 0x000fe2000fffe0ff */
[----:B------:R-:W-:Y:S01]  /*5390*/  UMOV UR6, UR7 ;  /* 0x0000000700067c82 */ /* 0x000fe20008000000 */
[----:B------:R-:W-:Y:S01]  /*53a0*/  UMOV UR38, UR9 ;  /* 0x0000000900267c82 */ /* 0x000fe20008000000 */
[----:B------:R-:W-:Y:S02]  /*53b0*/  UISETP.GE.AND UP0, UPT, UR42, 0x1, UPT ;  /* 0x000000012a00788c */ /* 0x000fe4000bf06270 */
[----:B------:R-:W-:Y:S01]  /*53c0*/  UISETP.NE.AND UP4, UPT, UR42, 0x1, UPT ;  /* 0x000000012a00788c */ /* 0x000fe2000bf85270 */
[----:B------:R-:W2:Y:S01]  /*53d0*/  LDCU.64 UR22, c[0x0][0xb28] ;  /* 0x00016500ff1677ac */ /* 0x000ea20008000a00 */
[----:B------:R-:W-:-:S02]  /*53e0*/  UISETP.NE.AND UP6, UPT, UR15, 0x1, UPT ;  /* 0x000000010f00788c */ /* 0x000fc4000bfc5270 */
[----:B------:R-:W-:Y:S02]  /*53f0*/  UISETP.NE.AND UP5, UPT, UR34, 0x1, UPT ;  /* 0x000000012200788c */ /* 0x000fe4000bfa5270 */
[----:B------:R-:W-:Y:S02]  /*5400*/  UIADD3 UR25, UPT, UPT, UR21, 0x1a0, URZ ;  /* 0x000001a015197890 */ /* 0x000fe4000fffe0ff */
[----:B------:R-:W-:Y:S02]  /*5410*/  UPRMT UR37, UR46, 0x654, UR37 ;  /* 0x000006542e257896 */ /* 0x000fe40008000025 */
[----:B------:R-:W-:Y:S02]  /*5420*/  USHF.R.U32.HI UR39, URZ, UR33, UR6 ;  /* 0x00000021ff277299 */ /* 0x000fe40008011606 */
[----:B---3--:R-:W-:Y:S02]  /*5430*/  USHF.R.U32.HI UR38, URZ, UR40, UR38 ;  /* 0x00000028ff267299 */ /* 0x008fe40008011626 */
[----:B------:R-:W-:-:S11]  /*5440*/  UISETP.NE.AND UP2, UPT, UR4, 0x1, UPT ;  /* 0x000000010400788c */ /* 0x000fd6000bf45270 */
.L_x_117:
[C---:B------:R-:W-:Y:S02]  /*5450*/  LEA R12, R14.reuse, UR21, 0x3 ;  /* 0x000000150e0c7c11 */ /* 0x040fe4000f8e18ff */
[----:B------:R-:W-:Y:S02]  /*5460*/  SHF.L.U32 R9, R13, 0x1f, RZ ;  /* 0x0000001f0d097819 */ /* 0x000fe400000006ff */
[----:B------:R-:W-:Y:S02]  /*5470*/  LEA R10, R14, UR21, 0x4 ;  /* 0x000000150e0a7c11 */ /* 0x000fe4000f8e20ff */
[----:B---3--:R-:W3:Y:S02]  /*5480*/  SYNCS.PHASECHK.TRANS64.TRYWAIT P0, [R12+URZ+0x1d0], R9 ;  /* 0x0001d0090c0075a7 */ /* 0x008ee400080011ff */
[----:B---3--:R-:W-:Y:S05]  /*5490*/  @!P0 BRA `(.L_x_109) ;  /* 0x00000048003c8947 */ /* 0x008fea0003800000 */
.L_x_220:
[----:B---3--:R-:W3:Y:S01]  /*54a0*/  LDS.128 R8, [R10+0x260] ;  /* 0x000260000a087984 */ /* 0x008ee20000000c00 */
[----:B------:R-:W-:Y:S01]  /*54b0*/  UISETP.GE.AND UP0, UPT, UR42, 0x1, UPT ;  /* 0x000000012a00788c */ /* 0x000fe2000bf06270 */
[----:B------:R-:W-:Y:S01]  /*54c0*/  @!PT LDS RZ, [RZ] ;  /* 0x00000000fffff984 */ /* 0x000fe20000000800 */
[----:B------:R-:W-:Y:S01]  /*54d0*/  @!PT LDS RZ, [RZ] ;  /* 0x00000000fffff984 */ /* 0x000fe20000000800 */
[----:B------:R-:W-:Y:S01]  /*54e0*/  @!PT LDS RZ, [RZ] ;  /* 0x00000000fffff984 */ /* 0x000fe20000000800 */
[----:B------:R-:W-:Y:S01]  /*54f0*/  @!PT LDS RZ, [RZ] ;  /* 0x00000000fffff984 */ /* 0x000fe20000000800 */
[----:B------:R4:W-:Y:S06]  /*5500*/  MEMBAR.ALL.CTA ;  /* 0x0000000000007992 */ /* 0x0009ec0000008000 */
[----:B----4-:R-:W4:Y:S01]  /*5510*/  FENCE.VIEW.ASYNC.S ;  /* 0x00000000000073c6 */ /* 0x010f220000000000 */
[----:B---3--:R-:W-:Y:S11]  /*5520*/  LOP3.LUT P0, RZ, R10, 0x1, RZ, 0xc0, !PT ;  /* 0x000000010aff7812 */ /* 0x008ff6000780c0ff */
[----:B------:R-:W-:Y:S02]  /*5530*/  @!UPT UIADD3 URZ, UPT, UPT, URZ, URZ, URZ ;  /* 0x000000fffffff290 */ /* 0x000fe4000fffe0ff */
[----:B----4-:R-:W-:Y:S01]  /*5540*/  VOTEU.ANY UP1, P0 ;  /* 0x0000000000ff7886 */ /* 0x010fe20000020100 */
[----:B------:R-:W-:Y:S11]  /*5550*/  PLOP3.LUT P0, PT, PT, PT, UP1, 0x80, 0x8 ;  /* 0x000000000008781c */ /* 0x000ff60003f0f018 */
[----:B------:R-:W-:Y:S02]  /*5560*/  @!UPT UIADD3 URZ, UPT, UPT, URZ, URZ, URZ ;  /* 0x000000fffffff290 */ /* 0x000fe4000fffe0ff */
[----:B------:R-:W-:Y:S02]  /*5570*/  @P0 SHF.R.U32.HI R0, RZ, 0x10, R9 ;  /* 0x00000010ff000819 */ /* 0x000fe40000011609 */
[----:B------:R-:W-:Y:S02]  /*5580*/  @P0 MOV R6, R8 ;  /* 0x0000000800060202 */ /* 0x000fe40000000f00 */
[----:B------:R-:W-:Y:S01]  /*5590*/  @P0 R2UR UR4, R0 ;  /* 0x00000000000402ca */ /* 0x000fe200000e0000 */
[----:B------:R-:W-:Y:S01]  /*55a0*/  VIADD R0, R12, 0x1e0 ;  /* 0x000001e00c007836 */ /* 0x000fe20000000000 */
[----:B------:R-:W-:Y:S02]  /*55b0*/  @P0 LOP3.LUT R8, R9, 0xffff, RZ, 0xc0, !PT ;  /* 0x0000ffff09080812 */ /* 0x000fe400078ec0ff */
[----:B------:R-:W-:Y:S02]  /*55c0*/  @P0 R2UR UR6, R6 ;  /* 0x00000000060602ca */ /* 0x000fe400000e0000 */
[----:B------:R-:W-:Y:S02]  /*55d0*/  PRMT R0, RZ, 0x654, R0 ;  /* 0x00000654ff007816 */ /* 0x000fe40000000000 */
[----:B------:R-:W-:Y:S02]  /*55e0*/  @P0 R2UR UR5, R8 ;  /* 0x00000000080502ca */ /* 0x000fe400000e0000 */
[----:B------:R3:W-:Y:S03]  /*55f0*/  SYNCS.ARRIVE.TRANS64.RED.A1T0 RZ, [R0+URZ], RZ ;  /* 0x000000ff00ff79a7 */ /* 0x0007e600081004ff */
[----:B------:R-:W-:Y:S04]  /*5600*/  @UP1 UMOV UR29, UR4 ;  /* 0x00000004001d1c82 */ /* 0x000fe80008000000 */
[----:B------:R-:W-:Y:S04]  /*5610*/  @UP1 UMOV UR14, UR6 ;  /* 0x00000006000e1c82 */ /* 0x000fe80008000000 */
[----:B------:R-:W-:Y:S01]  /*5620*/  @UP1 UMOV UR13, UR5 ;  /* 0x00000005000d1c82 */ /* 0x000fe20008000000 */
[----:B------:R-:W-:Y:S05]  /*5630*/  BRA.U !UP0, `(.L_x_110) ;  /* 0x0000000108a47547 */ /* 0x000fea000b800000 */
[----:B------:R-:W-:Y:S02]  /*5640*/  UIMAD.WIDE.U32 UR8, UR13, UR35, URZ ;  /* 0x000000230d0872a5 */ /* 0x000fe4000f8e00ff */
[----:B------:R-:W-:Y:S02]  /*5650*/  UIMAD.WIDE.U32 UR10, UR14, UR32, URZ ;  /* 0x000000200e0a72a5 */ /* 0x000fe4000f8e00ff */
[----:B------:R-:W-:Y:S02]  /*5660*/  USEL UR4, UR30, UR38, !UP5 ;  /* 0x000000261e047287 */ /* 0x000fe4000e800000 */
[----:B------:R-:W-:Y:S02]  /*5670*/  USEL UR7, UR31, UR39, !UP6 ;  /* 0x000000271f077287 */ /* 0x000fe4000f000000 */
[----:B--2---:R-:W-:Y:S02]  /*5680*/  UIMAD.WIDE.U32 UR16, UR4, UR22, URZ ;  /* 0x00000016041072a5 */ /* 0x004fe4000f8e00ff */
[----:B------:R-:W-:Y:S01]  /*5690*/  UIMAD.WIDE.U32 UR18, UR7, UR22, URZ ;  /* 0x00000016071272a5 */ /* 0x000fe2000f8e00ff */
[----:B------:R-:W-:Y:S02]  /*56a0*/  UMOV UR5, UR9 ;  /* 0x0000000900057c82 */ /* 0x000fe40008000000 */
[----:B------:R-:W-:Y:S03]  /*56b0*/  USHF.R.U32.HI UR6, URZ, UR40, UR5 ;  /* 0x00000028ff067299 */ /* 0x000fe60008011605 */
[----:B------:R-:W-:Y:S01]  /*56c0*/  UMOV UR5, UR11 ;  /* 0x0000000b00057c82 */ /* 0x000fe20008000000 */
[----:B------:R-:W-:Y:S02]  /*56d0*/  USEL UR6, UR13, UR6, !UP5 ;  /* 0x000000060d067287 */ /* 0x000fe4000e800000 */
[----:B------:R-:W-:Y:S02]  /*56e0*/  USHF.R.U32.HI UR8, URZ, UR33, UR5 ;  /* 0x00000021ff087299 */ /* 0x000fe40008011605 */
[----:B------:R-:W-:Y:S01]  /*56f0*/  UIMAD.WIDE.U32 UR10, UR6, UR22, URZ ;  /* 0x00000016060a72a5 */ /* 0x000fe2000f8e00ff */
[----:B------:R-:W-:Y:S02]  /*5700*/  UMOV UR5, UR17 ;  /* 0x0000001100057c82 */ /* 0x000fe40008000000 */
[----:B------:R-:W-:Y:S03]  /*5710*/  @UP4 USHF.R.U32.HI UR4, URZ, UR23, UR5 ;  /* 0x00000017ff044299 */ /* 0x000fe60008011605 */
[----:B------:R-:W-:Y:S01]  /*5720*/  UMOV UR5, UR19 ;  /* 0x0000001300057c82 */ /* 0x000fe20008000000 */
[----:B------:R-:W-:Y:S02]  /*5730*/  UIMAD UR4, UR42, UR4, URZ ;  /* 0x000000042a0472a4 */ /* 0x000fe4000f8e02ff */
[----:B------:R-:W-:Y:S02]  /*5740*/  @UP4 USHF.R.U32.HI UR7, URZ, UR23, UR5 ;  /* 0x00000017ff074299 */ /* 0x000fe40008011605 */
[----:B------:R-:W-:Y:S02]  /*5750*/  USEL UR5, UR14, UR8, !UP6 ;  /* 0x000000080e057287 */ /* 0x000fe4000f000000 */
[----:B------:R-:W-:Y:S02]  /*5760*/  UIMAD UR8, UR42, UR7, URZ ;  /* 0x000000072a0872a4 */ /* 0x000fe4000f8e02ff */
[----:B------:R-:W-:Y:S03]  /*5770*/  UISETP.GE.AND UP0, UPT, UR6, UR4, UPT ;  /* 0x000000040600728c */ /* 0x000fe6000bf06270 */
[----:B------:R-:W-:Y:S01]  /*5780*/  UMOV UR4, UR11 ;  /* 0x0000000b00047c82 */ /* 0x000fe20008000000 */
[----:B------:R-:W-:Y:S02]  /*5790*/  UISETP.GE.OR UP0, UPT, UR5, UR8, UP0 ;  /* 0x000000080500728c */ /* 0x000fe40008706670 */
[----:B------:R-:W-:Y:S02]  /*57a0*/  USHF.R.U32.HI UR4, URZ, UR23, UR4 ;  /* 0x00000017ff047299 */ /* 0x000fe40008011604 */
[----:B------:R-:W-:Y:S02]  /*57b0*/  UIMAD.WIDE.U32 UR8, UR5, UR22, URZ ;  /* 0x00000016050872a5 */ /* 0x000fe4000f8e00ff */
[----:B------:R-:W-:Y:S04]  /*57c0*/  USEL UR10, UR6, UR4, !UP4 ;  /* 0x00000004060a7287 */ /* 0x000fe8000e000000 */
[----:B------:R-:W-:Y:S01]  /*57d0*/  UIADD3 UR11, UPT, UPT, -UR10, URZ, URZ ;  /* 0x000000ff0a0b7290 */ /* 0x000fe2000fffe1ff */
[----:B------:R-:W-:Y:S02]  /*57e0*/  @!UP0 UMOV UR4, UR9 ;  /* 0x0000000900048c82 */ /* 0x000fe40008000000 */
[----:B------:R-:W-:Y:S02]  /*57f0*/  @!UP0 USHF.R.U32.HI UR4, URZ, UR23, UR4 ;  /* 0x00000017ff048299 */ /* 0x000fe40008011604 */
[----:B------:R-:W-:Y:S02]  /*5800*/  UIMAD UR8, UR42, UR11, UR6 ;  /* 0x0000000b2a0872a4 */ /* 0x000fe4000f8e0206 */
[----:B------:R-:W-:Y:S04]  /*5810*/  @!UP0 USEL UR4, UR5, UR4, !UP4 ;  /* 0x0000000405048287 */ /* 0x000fe8000e000000 */
[----:B------:R-:W-:Y:S02]  /*5820*/  @!UP0 UIMAD UR8, UR7, UR8, UR4 ;  /* 0x00000008070882a4 */ /* 0x000fe4000f8e0204 */
[----:B------:R-:W-:Y:S02]  /*5830*/  @!UP0 UIADD3 UR9, UPT, UPT, UR10, -UR4, URZ ;  /* 0x800000040a098290 */ /* 0x000fe4000fffe0ff */
[----:B------:R-:W-:Y:S02]  /*5840*/  UIADD3 UR4, UPT, UPT, -UR5, URZ, URZ ;  /* 0x000000ff05047290 */ /* 0x000fe4000fffe1ff */
[----:B------:R-:W-:Y:S02]  /*5850*/  UIADD3 UR7, UPT, UPT, -UR6, URZ, URZ ;  /* 0x000000ff06077290 */ /* 0x000fe4000fffe1ff */
[----:B------:R-:W-:Y:S02]  /*5860*/  @!UP0 UIMAD UR6, UR9, UR42, UR5 ;  /* 0x0000002a090682a4 */ /* 0x000fe4000f8e0205 */
[----:B------:R-:W-:Y:S02]  /*5870*/  UIMAD UR14, UR15, UR4, UR14 ;  /* 0x000000040f0e72a4 */ /* 0x000fe4000f8e020e */
[----:B------:R-:W-:Y:S01]  /*5880*/  UIMAD UR4, UR34, UR7, UR13 ;  /* 0x00000007220472a4 */ /* 0x000fe2000f8e020d */
[----:B------:R-:W-:Y:S02]  /*5890*/  @!UP0 UMOV UR5, UR8 ;  /* 0x0000000800058c82 */ /* 0x000fe40008000000 */
[----:B------:R-:W-:Y:S02]  /*58a0*/  UIMAD UR14, UR5, UR15, UR14 ;  /* 0x0000000f050e72a4 */ /* 0x000fe4000f8e020e */
[----:B------:R-:W-:Y:S11]  /*58b0*/  UIMAD UR13, UR6, UR34, UR4 ;  /* 0x00000022060d72a4 */ /* 0x000ff6000f8e0204 */
[----:B------:R-:W-:Y:S01]  /*58c0*/  @!UPT UIADD3 URZ, UPT, UPT, URZ, URZ, URZ ;  /* 0x000000fffffff290 */ /* 0x000fe2000fffe0ff */
.L_x_110:
[----:B------:R-:W4:Y:S01]  /*58d0*/  @!UP2 LDCU.128 UR8, c[0x0][0xb10] ;  /* 0x00016200ff08a7ac */ /* 0x000f220008000c00 */
[C---:B-1----:R-:W-:Y:S02]  /*58e0*/  ISETP.NE.U32.AND P1, PT, R4.reuse, RZ, PT ;  /* 0x000000ff0400720c */ /* 0x042fe40003f25070 */
[----:B------:R-:W-:Y:S02]  /*58f0*/  ISETP.NE.U32.AND P0, PT, R4, RZ, PT ;  /* 0x000000ff0400720c */ /* 0x000fe40003f05070 */
[C---:B------:R-:W-:Y:S02]  /*5900*/  ISETP.NE.AND.EX P1, PT, R5.reuse, RZ, PT, P1 ;  /* 0x000000ff0500720c */ /* 0x040fe40003f25310 */
[----:B------:R-:W-:Y:S01]  /*5910*/  ISETP.NE.AND.EX P0, PT, R5, RZ, PT, P0 ;  /* 0x000000ff0500720c */ /* 0x000fe20003f05300 */
[----:B------:R-:W1:Y:S01]  /*5920*/  @!UP2 LDCU UR5, c[0x0][0xb0c] ;  /* 0x00016180ff05a7ac */ /* 0x000e620008000800 */
[----:B------:R-:W-:Y:S01]  /*5930*/  SHF.L.U32 R9, R15, 0x1f, RZ ;  /* 0x0000001f0f097819 */ /* 0x000fe200000006ff */
[----:B------:R-:W-:Y:S02]  /*5940*/  USHF.L.U32 UR26, UR20, 0x7, URZ ;  /* 0x00000007141a7899 */ /* 0x000fe400080006ff */
[----:B------:R-:W-:Y:S02]  /*5950*/  USHF.L.U32 UR27, UR24, 0x6, URZ ;  /* 0x00000006181b7899 */ /* 0x000fe400080006ff */
[----:B----4-:R-:W-:Y:S07]  /*5960*/  UIMAD.WIDE.U32 UR6, UR14, UR8, URZ ;  /* 0x000000080e0672a5 */ /* 0x010fee000f8e00ff */
[----:B------:R-:W-:Y:S01]  /*5970*/  @!UP2 UMOV UR4, UR7 ;  /* 0x000000070004ac82 */ /* 0x000fe20008000000 */
[----:B-1----:R-:W-:Y:S02]  /*5980*/  @!UP2 UISETP.NE.AND UP0, UPT, UR5, 0x1, UPT ;  /* 0x000000010500a88c */ /* 0x002fe4000bf05270 */
[----:B------:R-:W-:Y:S02]  /*5990*/  @!UP2 USHF.R.U32.HI UR4, URZ, UR9, UR4 ;  /* 0x00000009ff04a299 */ /* 0x000fe40008011604 */
[----:B------:R-:W-:Y:S02]  /*59a0*/  UIMAD.WIDE.U32 UR6, UR13, UR11, URZ ;  /* 0x0000000b0d0672a5 */ /* 0x000fe4000f8e00ff */
[----:B------:R-:W-:Y:S02]  /*59b0*/  @!UP2 USEL UR8, UR14, UR4, !UP0 ;  /* 0x000000040e08a287 */ /* 0x000fe4000c000000 */
[----:B------:R-:W-:Y:S03]  /*59c0*/  @!UP2 UISETP.NE.AND UP0, UPT, UR10, 0x1, UPT ;  /* 0x000000010a00a88c */ /* 0x000fe6000bf05270 */
[----:B------:R-:W-:Y:S02]  /*59d0*/  @!UP2 UMOV UR6, UR7 ;  /* 0x000000070006ac82 */ /* 0x000fe40008000000 */
[----:B------:R-:W1:Y:S02]  /*59e0*/  @!UP2 LDCU UR4, c[0x0][0xb20] ;  /* 0x00016400ff04a7ac */ /* 0x000e640008000800 */
[----:B-1----:R-:W-:Y:S04]  /*59f0*/  @!UP2 USHF.R.U32.HI UR6, URZ, UR4, UR6 ;  /* 0x00000004ff06a299 */ /* 0x002fe80008011606 */
[----:B------:R-:W-:Y:S04]  /*5a00*/  @!UP2 USEL UR6, UR13, UR6, !UP0 ;  /* 0x000000060d06a287 */ /* 0x000fe8000c000000 */
[----:B------:R-:W-:Y:S02]  /*5a10*/  @!UP2 UIADD3 UR4, UPT, UPT, -UR8, UR6, URZ ;  /* 0x000000060804a290 */ /* 0x000fe4000fffe1ff */
[----:B------:R-:W-:Y:S02]  /*5a20*/  @!UP2 UIADD3 UR6, UPT, UPT, UR8, -UR6, URZ ;  /* 0x800000060806a290 */ /* 0x000fe4000fffe0ff */
[----:B------:R-:W-:Y:S02]  /*5a30*/  @!UP2 UIMAD UR14, UR4, UR5, UR14 ;  /* 0x00000005040ea2a4 */ /* 0x000fe4000f8e020e */
[----:B------:R-:W-:Y:S01]  /*5a40*/  @!UP2 UIMAD UR13, UR6, UR10, UR13 ;  /* 0x0000000a060da2a4 */ /* 0x000fe2000f8e020d */
[----:B------:R-:W-:Y:S11]  /*5a50*/  BRA.U UP3, `(.L_x_111) ;  /* 0x0000000103107547 */ /* 0x000ff6000b800000 */
[----:B---3--:R-:W-:Y:S04]  /*5a60*/  MOV R0, UR41 ;  /* 0x0000002900007c02 */ /* 0x008fe80008000f00 */
[----:B------:R-:W-:Y:S04]  /*5a70*/  SHF.L.U32 R11, R0, 0x1f, RZ ;  /* 0x0000001f000b7819 */ /* 0x000fe800000006ff */
[----:B------:R-:W1:Y:S02]  /*5a80*/  SYNCS.PHASECHK.TRANS64.TRYWAIT P2, [UR21+0x1c8], R11 ;  /* 0x0001c80bff0075a7 */ /* 0x000e640008041115 */
[----:B-1----:R-:W-:Y:S05]  /*5a90*/  @!P2 BRA `(.L_x_112) ;  /* 0x0000004000d0a947 */ /* 0x002fea0003800000 */
.L_x_111:
[----:B------:R-:W-:Y:S05]  /*5aa0*/  @!P1 BRA `(.L_x_113) ;  /* 0x0000000000309947 */ /* 0x000fea0003800000 */
[----:B------:R-:W-:Y:S01]  /*5ab0*/  ISETP.NE.U32.AND P1, PT, R2, RZ, PT ;  /* 0x000000ff0200720c */ /* 0x000fe20003f25070 */
[----:B------:R-:W4:Y:S01]  /*5ac0*/  LDCU.64 UR4, c[0x0][0x358] ;  /* 0x00006b00ff0477ac */ /* 0x000f220008000a00 */
[----:B------:R-:W-:Y:S02]  /*5ad0*/  IMAD.MOV.U32 R90, RZ, RZ, 0x1 ;  /* 0x00000001ff5a7424 */ /* 0x000fe400078e00ff */
[----:B------:R-:W-:Y:S11]  /*5ae0*/  ISETP.NE.AND.EX P1, PT, R3, RZ, PT, P1 ;  /* 0x000000ff0300720c */ /* 0x000ff60003f25310 */
[----:B------:R-:W-:Y:S02]  /*5af0*/  @!UPT UIADD3 URZ, UPT, UPT, URZ, URZ, URZ ;  /* 0x000000fffffff290 */ /* 0x000fe4000fffe0ff */
[----:B-1----:R-:W1:Y:S01]  /*5b00*/  @P1 LDC.64 R10, c[0x0][0x888] ;  /* 0x00022200ff0a1b82 */ /* 0x002e620000000a00 */
[----:B---3--:R-:W-:Y:S04]  /*5b10*/  @P1 IMAD R0, R4, UR36, RZ ;  /* 0x0000002404001c24 */ /* 0x008fe8000f8e02ff */
[----:B-1----:R-:W-:Y:S04]  /*5b20*/  @P1 IMAD.WIDE R10, R0, 0x4, R10 ;  /* 0x00000004000a1825 */ /* 0x002fe800078e020a */
[----:B------:R-:W-:Y:S01]  /*5b30*/  HFMA2 R0, -RZ, RZ, 0, 5.9604644775390625e-08 ;  /* 0x00000001ff007431 */ /* 0x000fe200000001ff */
[----:B----45:R4:W5:Y:S04]  /*5b40*/  @P1 LDG.E R41, desc[UR4][R10.64] ;  /* 0x000000040a291981 */ /* 0x030968000c1e1900 */
[----:B------:R-:W-:Y:S01]  /*5b50*/  @!P1 PRMT R90, R0, 0x7610, R90 ;  /* 0x00007610005a9816 */ /* 0x000fe2000000005a */
[----:B----4-:R-:W1:Y:S06]  /*5b60*/  @!P1 LDC R41, c[0x0][0x880] ;  /* 0x00022000ff299b82 */ /* 0x010e6c0000000800 */
.L_x_113:
[----:B-1---5:R-:W-:Y:S01]  /*5b70*/  @!P0 FSETP.EQ.AND P1, PT, R41, RZ, PT ;  /* 0x000000ff2900820b */ /* 0x022fe20003f22000 */
[----:B------:R-:W-:Y:S01]  /*5b80*/  @!UPT UIADD3 URZ, UPT, UPT, URZ, URZ, URZ ;  /* 0x000000fffffff290 */ /* 0x000fe2000fffe0ff */
[----:B------:R-:W-:Y:S11]  /*5b90*/  @!P0 BRA `(.L_x_114) ;  /* 0x0000000000188947 */ /* 0x000ff60003800000 */
[----:B------:R-:W-:Y:S02]  /*5ba0*/  LOP3.LUT P0, RZ, R90, 0xff, RZ, 0xc0, !PT ;  /* 0x000000ff5aff7812 */ /* 0x000fe4000780c0ff */
[----:B------:R-:W-:Y:S04]  /*5bb0*/  ISETP.NE.U32.AND P1, PT, R2, RZ, PT ;  /* 0x000000ff0200720c */ /* 0x000fe80003f25070 */
[----:B------:R-:W-:Y:S04]  /*5bc0*/  ISETP.NE.AND.EX P1, PT, R3, RZ, PT, P1 ;  /* 0x000000ff0300720c */ /* 0x000fe80003f25310 */
[----:B------:R-:W-:Y:S03]  /*5bd0*/  PLOP3.LUT P1, PT, P1, PT, PT, 0x8, 0x80 ;  /* 0x000000000080781c */ /* 0x000fe60000f2e170 */
[----:B------:R-:W-:Y:S11]  /*5be0*/  @P0 FSETP.EQ.AND P1, PT, R41, RZ, PT ;  /* 0x000000ff2900020b */ /* 0x000ff60003f22000 */
[----:B------:R-:W-:Y:S02]  /*5bf0*/  @!UPT UIADD3 URZ, UPT, UPT, URZ, URZ, URZ ;  /* 0x000000fffffff290 */ /* 0x000fe4000fffe0ff */
.L_x_114:
[----:B------:R-:W1:Y:S01]  /*5c00*/  SYNCS.PHASECHK.TRANS64.TRYWAIT P2, [UR21+0x1b0], R9 ;  /* 0x0001b009ff0075a7 */ /* 0x000e620008041115 */
[----:B------:R-:W-:Y:S04]  /*5c10*/  ELECT P0, URZ, PT ;  /* 0x0000000000ff782f */ /* 0x000fe80003800000 */
[----:B------:R-:W-:Y:S11]  /*5c20*/  PLOP3.LUT P1, PT, P1, P0, PT, 0xf2, 0x2f ;  /* 0x00000000002f781c */ /* 0x000ff60000f21e72 */
[----:B------:R-:W-:Y:S02]  /*5c30*/  @!UPT UIADD3 URZ, UPT, UPT, URZ, URZ, URZ ;  /* 0x000000fffffff290 */ /* 0x000fe4000fffe0ff */
[----:B------:R-:W-:Y:S05]  /*5c40*/  @!P1 IADD3 R8, P0, PT, R16, 0x580, RZ ;  /* 0x0000058010089810 */ /* 0x000fea0007f1e0ff */
[----:B------:R-:W-:Y:S01]  /*5c50*/  @!P1 IMAD.X R6, RZ, RZ, R17, P0 ;  /* 0x000000ffff069224 */ /* 0x000fe200000e0611 */
[----:B-1----:R-:W-:Y:S07]  /*5c60*/  @!P2 BRA `(.L_x_115) ;  /* 0x000000400074a947 */ /* 0x002fee0003800000 */
.L_x_223:
[----:B------:R-:W-:Y:S01]  /*5c70*/  @!P1 R2UR UR5, R8 ;  /* 0x00000000080592ca */ /* 0x000fe200000e0000 */
[----:B------:R-:W-:Y:S01]  /*5c80*/  VOTEU.ALL UP0, P1 ;  /* 0x0000000000ff7886 */ /* 0x000fe20000800000 */
[----:B------:R-:W-:Y:S01]  /*5c90*/  @!P1 R2UR UR4, R6 ;  /* 0x00000000060492ca */ /* 0x000fe200000e0000 */
[----:B------:R-:W-:Y:S01]  /*5ca0*/  UMOV UR16, 0x0 ;  /* 0x0000000000107882 */ /* 0x000fe20000000000 */
[----:B------:R-:W-:Y:S01]  /*5cb0*/  UMOV UR17, 0x10000000 ;  /* 0x1000000000117882 */ /* 0x000fe20000000000 */
[----:B------:R-:W-:Y:S01]  /*5cc0*/  UMOV UR28, UR36 ;  /* 0x00000024001c7c82 */ /* 0x000fe20008000000 */
[----:B------:R-:W-:Y:S01]  /*5cd0*/  @!UP0 UIADD3 UR24, UPT, UPT, UR21, 0x300, URZ ;  /* 0x0000030015188890 */ /* 0x000fe2000fffe0ff */
[----:B-1-3--:R-:W-:Y:S01]  /*5ce0*/  @!P1 IMAD.MOV.U32 R0, RZ, RZ, 0x1000 ;  /* 0x00001000ff009424 */ /* 0x00afe200078e00ff */
[----:B------:R-:W-:Y:S01]  /*5cf0*/  @!UP0 UIADD3 UR10, UPT, UPT, UR26, 0x40, URZ ;  /* 0x000000401a0a8890 */ /* 0x000fe2000fffe0ff */
[----:B------:R-:W-:Y:S01]  /*5d00*/  VIADD R14, R14, 0x1 ;  /* 0x000000010e0e7836 */ /* 0x000fe20000000000 */
[----:B------:R-:W-:Y:S01]  /*5d10*/  @!UP0 UIADD3 UR8, UPT, UPT, UR21, 0xb00, URZ ;  /* 0x00000b0015088890 */ /* 0x000fe2000fffe0ff */
[----:B------:R-:W-:Y:S02]  /*5d20*/  VOTEU.ALL UP0, P1 ;  /* 0x0000000000ff7886 */ /* 0x000fe40000800000 */
[----:B------:R-:W-:Y:S01]  /*5d30*/  IMAD.U32 R10, RZ, RZ, UR5 ;  /* 0x00000005ff0a7e24 */ /* 0x000fe2000f8e00ff */
[----:B------:R-:W-:Y:S01]  /*5d40*/  UMOV UR9, UR25 ;  /* 0x0000001900097c82 */ /* 0x000fe20008000000 */
[----:B------:R-:W-:Y:S01]  /*5d50*/  IMAD.U32 R11, RZ, RZ, UR4 ;  /* 0x00000004ff0b7e24 */ /* 0x000fe2000f8e00ff */
[----:B------:R-:W-:Y:S01]  /*5d60*/  UMOV UR11, UR27 ;  /* 0x0000001b000b7c82 */ /* 0x000fe20008000000 */
[----:B------:R-:W-:Y:S01]  /*5d70*/  UMOV UR12, UR36 ;  /* 0x00000024000c7c82 */ /* 0x000fe20008000000 */
[----:B------:R-:W-:Y:S01]  /*5d80*/  @!P1 R2UR UR4, R10 ;  /* 0x000000000a0492ca */ /* 0x000fe200000e0000 */
[----:B------:R-:W-:Y:S01]  /*5d90*/  UPRMT UR6, UR46, 0x654, UR25 ;  /* 0x000006542e067896 */ /* 0x000fe20008000019 */
[----:B------:R-:W-:Y:S11]  /*5da0*/  @!P1 R2UR UR5, R11 ;  /* 0x000000000b0592ca */ /* 0x000ff600000e0000 */
[----:B------:R-:W-:Y:S02]  /*5db0*/  @!UPT UIADD3 URZ, UPT, UPT, URZ, URZ, URZ ;  /* 0x000000fffffff290 */ /* 0x000fe4000fffe0ff */
[----:B------:R1:W-:Y:S01]  /*5dc0*/  @!UP0 UTMALDG.3D [UR24], [UR4], desc[UR16] ;  /* 0x00001018040085b4 */ /* 0x0003e20008011000 */
[----:B------:R-:W-:Y:S05]  /*5dd0*/  VOTEU.ALL UP0, P1 ;  /* 0x0000000000ff7886 */ /* 0x000fea0000800000 */
[----:B------:R1:W-:Y:S01]  /*5de0*/  @!UP0 UTMALDG.3D [UR8], [UR4], desc[UR16] ;  /* 0x00001008040085b4 */ /* 0x0003e20008011000 */
[----:B------:R1:W-:Y:S01]  /*5df0*/  @!P1 SYNCS.ARRIVE.TRANS64.RED.A0TR RZ, [UR21+0x1a0], R0 ;  /* 0x0001a000ffff99a7 */ /* 0x0003e20008300415 */
[----:B------:R-:W-:Y:S01]  /*5e00*/  SYNCS.ARRIVE.TRANS64.RED.A1T0 RZ, [UR6], RZ ;  /* 0x000000ffffff79a7 */ /* 0x000fe20008100406 */
[----:B------:R-:W3:Y:S02]  /*5e10*/  SYNCS.PHASECHK.TRANS64.TRYWAIT P0, [UR21+0x1b8], R9 ;  /* 0x0001b809ff0075a7 */ /* 0x000ee40008001115 */
[----:B-1-3--:R-:W-:Y:S05]  /*5e20*/  @!P0 BRA `(.L_x_116) ;  /* 0x00000040001c8947 */ /* 0x00afea0003800000 */
.L_x_225:
[----:B------:R-:W-:Y:S01]  /*5e30*/  UIADD3 UR24, UPT, UPT, UR14, UR62, URZ ;  /* 0x0000003e0e187290 */ /* 0x000fe2000fffe0ff */
[----:B------:R-:W-:Y:S01]  /*5e40*/  @!P1 IADD3 R6, P0, PT, R16, 0x580, RZ ;  /* 0x0000058010069810 */ /* 0x000fe20007f1e0ff */
[----:B------:R-:W-:Y:S01]  /*5e50*/  UPLOP3.LUT UP3, UPT, UPT, UPT, UPT, 0x80, 0x8 ;  /* 0x000000000008789c */ /* 0x000fe20003f6f070 */
[----:B------:R-:W-:Y:S01]  /*5e60*/  LOP3.LUT R15, R15, 0x1, RZ, 0x3c, !PT ;  /* 0x000000010f0f7812 */ /* 0x000fe200078e3cff */
[----:B------:R-:W-:Y:S01]  /*5e70*/  VOTEU.ALL UP0, P1 ;  /* 0x0000000000ff7886 */ /* 0x000fe20000800000 */
[----:B------:R-:W-:Y:S01]  /*5e80*/  @!P1 R2UR UR5, R6 ;  /* 0x00000000060592ca */ /* 0x000fe200000e0000 */
[----:B-1----:R-:W-:Y:S01]  /*5e90*/  @!P1 IMAD.X R0, RZ, RZ, R17, P0 ;  /* 0x000000ffff009224 */ /* 0x002fe200000e0611 */
[----:B------:R-:W-:Y:S01]  /*5ea0*/  UMOV UR6, 0x0 ;  /* 0x0000000000067882 */ /* 0x000fe20000000000 */
[----:B------:R-:W-:Y:S01]  /*5eb0*/  UMOV UR7, 0x10000000 ;  /* 0x1000000000077882 */ /* 0x000fe20000000000 */
[----:B------:R-:W-:Y:S01]  /*5ec0*/  @!UP0 UIADD3 UR18, UPT, UPT, UR26, 0x20, URZ ;  /* 0x000000201a128890 */ /* 0x000fe2000fffe0ff */
[----:B------:R-:W-:Y:S01]  /*5ed0*/  ISETP.NE.AND P0, PT, R14, 0x2, PT ;  /* 0x000000020e00780c */ /* 0x000fe20003f05270 */
[----:B------:R-:W-:Y:S01]  /*5ee0*/  @!UP0 UIADD3 UR16, UPT, UPT, UR21, 0x1300, URZ ;  /* 0x0000130015108890 */ /* 0x000fe2000fffe0ff */
[----:B------:R-:W-:Y:S01]  /*5ef0*/  @!P1 R2UR UR4, R0 ;  /* 0x00000000000492ca */ /* 0x000fe200000e0000 */
[----:B------:R-:W-:Y:S01]  /*5f00*/  @!UP0 UIADD3 UR17, UPT, UPT, UR21, 0x1a8, URZ ;  /* 0x000001a815118890 */ /* 0x000fe2000fffe0ff */
[----:B------:R-:W-:Y:S01]  /*5f10*/  SEL R0, RZ, 0x1, P0 ;  /* 0x00000001ff007807 */ /* 0x000fe20000000000 */
[----:B------:R-:W-:Y:S01]  /*5f20*/  @!UP0 UIADD3 UR10, UPT, UPT, UR26, 0x60, URZ ;  /* 0x000000601a0a8890 */ /* 0x000fe2000fffe0ff */
[----:B------:R-:W-:Y:S01]  /*5f30*/  SEL R14, R14, RZ, P0 ;  /* 0x000000ff0e0e7207 */ /* 0x000fe20000000000 */
[----:B------:R-:W-:Y:S01]  /*5f40*/  @!UP0 UIADD3 UR8, UPT, UPT, UR21, 0x1b00, URZ ;  /* 0x00001b0015088890 */ /* 0x000fe2000fffe0ff */
[----:B------:R-:W-:Y:S01]  /*5f50*/  IMAD.U32 R8, RZ, RZ, UR5 ;  /* 0x00000005ff087e24 */ /* 0x000fe2000f8e00ff */
[----:B------:R-:W-:Y:S01]  /*5f60*/  VOTEU.ALL UP0, P1 ;  /* 0x0000000000ff7886 */ /* 0x000fe20000800000 */
[----:B------:R-:W-:Y:S01]  /*5f70*/  UMOV UR19, UR27 ;  /* 0x0000001b00137c82 */ /* 0x000fe20008000000 */
[----:B------:R-:W-:Y:S01]  /*5f80*/  UMOV UR20, UR36 ;  /* 0x0000002400147c82 */ /* 0x000fe20008000000 */
[----:B------:R-:W-:Y:S01]  /*5f90*/  UMOV UR11, UR27 ;  /* 0x0000001b000b7c82 */ /* 0x000fe20008000000 */
[----:B------:R-:W-:Y:S01]  /*5fa0*/  UMOV UR12, UR36 ;  /* 0x00000024000c7c82 */ /* 0x000fe20008000000 */
[----:B------:R-:W-:Y:S01]  /*5fb0*/  UMOV UR9, UR17 ;  /* 0x0000001100097c82 */ /* 0x000fe20008000000 */
[----:B------:R-:W-:Y:S01]  /*5fc0*/  IMAD.U32 R9, RZ, RZ, UR4 ;  /* 0x00000004ff097e24 */ /* 0x000fe2000f8e00ff */
[----:B------:R-:W-:Y:S01]  /*5fd0*/  @!P1 R2UR UR4, R8 ;  /* 0x00000000080492ca */ /* 0x000fe200000e0000 */
[----:B------:R-:W-:Y:S01]  /*5fe0*/  UMOV UR36, UR29 ;  /* 0x0000001d00247c82 */ /* 0x000fe20008000000 */
[----:B------:R-:W-:Y:S02]  /*5ff0*/  LOP3.LUT R13, R13, R0, RZ, 0x3c, !PT ;  /* 0x000000000d0d7212 */ /* 0x000fe400078e3cff */
[----:B------:R-:W-:Y:S11]  /*6000*/  @!P1 R2UR UR5, R9 ;  /* 0x00000000090592ca */ /* 0x000ff600000e0000 */
[----:B------:R-:W-:Y:S02]  /*6010*/  @!UPT UIADD3 URZ, UPT, UPT, URZ, URZ, URZ ;  /* 0x000000fffffff290 */ /* 0x000fe4000fffe0ff */
[----:B------:R1:W-:Y:S01]  /*6020*/  @!UP0 UTMALDG.3D [UR16], [UR4], desc[UR6] ;  /* 0x00000610040085b4 */ /* 0x0003e20008011000 */
[----:B------:R-:W-:Y:S05]  /*6030*/  VOTEU.ALL UP0, P1 ;  /* 0x0000000000ff7886 */ /* 0x000fea0000800000 */
[----:B------:R3:W-:Y:S01]  /*6040*/  @!UP0 UTMALDG.3D [UR8], [UR4], desc[UR6] ;  /* 0x00000608040085b4 */ /* 0x0007e20008011000 */
[----:B------:R3:W-:Y:S01]  /*6050*/  @!P1 SYNCS.ARRIVE.TRANS64.RED.A0TR RZ, [UR21+0x1a8], R7 ;  /* 0x0001a807ffff99a7 */ /* 0x0007e20008300415 */
[----:B------:R-:W-:Y:S01]  /*6060*/  SYNCS.ARRIVE.TRANS64.RED.A1T0 RZ, [UR37], RZ ;  /* 0x000000ffffff79a7 */ /* 0x000fe20008100425 */
[----:B-1----:R-:W-:Y:S01]  /*6070*/  UIADD3 UR20, UPT, UPT, UR13, UR61, URZ ;  /* 0x0000003d0d147290 */ /* 0x002fe2000fffe0ff */
[----:B------:R-:W-:Y:S11]  /*6080*/  BRA.U UP1, `(.L_x_117) ;  /* 0xfffffff101f07547 */ /* 0x000ff6000b83ffff */
[----:B------:R-:W-:-:S04]  /*6090*/  SHF.L.U32 R3, R15, 0x1f, RZ ;  /* 0x0000001f0f037819 */ /* 0x000fc800000006ff */
[----:B------:R-:W1:Y:S02]  /*60a0*/  SYNCS.PHASECHK.TRANS64.TRYWAIT P0, [UR21+0x1b0], R3 ;  /* 0x0001b003ff0075a7 */ /* 0x000e640008001115 */
[----:B-1----:R-:W-:Y:S05]  /*60b0*/  @!P0 BRA `(.L_x_118) ;  /* 0x0000003c00908947 */ /* 0x002fea0003800000 */
.L_x_227:
[----:B-1----:R-:W-:-:S07]  /*60c0*/  MOV R0, UR21 ;  /* 0x0000001500007c02 */ /* 0x002fce0008000f00 */
.L_x_119:
[----:B-1----:R-:W-:-:S04]  /*60d0*/  SHF.L.U32 R3, R15, 0x1f, RZ ;  /* 0x0000001f0f037819 */ /* 0x002fc800000006ff */
[----:B------:R1:W4:Y:S03]  /*60e0*/  SYNCS.PHASECHK.TRANS64.TRYWAIT P0, [R0+URZ+0x1b8], R3 ;  /* 0x0001b803000075a7 */ /* 0x00032600080011ff */
[----:B----4-:R-:W-:Y:S05]  /*60f0*/  @!P0 NANOSLEEP.SYNCS 0x989680 ;  /* 0x009896800000895d */ /* 0x010fea0003900000 */
[----:B------:R-:W4:Y:S02]  /*6100*/  @!P0 SYNCS.PHASECHK.TRANS64 P0, [R0+URZ+0x1b8], R3 ;  /* 0x0001b803000085a7 */ /* 0x000f2400080010ff */
[----:B--234-:R-:W-:Y:S05]  /*6110*/  @P0 EXIT ;  /* 0x000000000000094d */ /* 0x01cfea0003800000 */
[----:B------:R-:W-:Y:S05]  /*6120*/  BRA `(.L_x_119) ;  /* 0xfffffffc00e87947 */ /* 0x000fea000383ffff */
.L_x_108:
[----:B------:R-:W-:-:S06]  /*6130*/  UISETP.GE.AND UP0, UPT, UR23, 0x4, UPT ;  /* 0x000000041700788c */ /* 0x000fcc000bf06270 */
[----:B------:R-:W-:-:S13]  /*6140*/  PLOP3.LUT P0, PT, PT, PT, UP0, 0x80, 0x8 ;  /* 0x000000000008781c */ /* 0x000fda0003f0f008 */
[----:B-1----:R-:W-:Y:S05]  /*6150*/  @!P0 EXIT ;  /* 0x000000000000894d */ /* 0x002fea0003800000 */
[----:B------:R-:W-:Y:S01]  /*6160*/  BAR.SYNC.DEFER_BLOCKING 0x6, 0xa0 ;  /* 0x0182800000007b1d */ /* 0x000fe20000010000 */
[C---:B------:R-:W-:Y:S01]  /*6170*/  IMAD.SHL.U32 R89, R99.reuse, 0x20, RZ ;  /* 0x0000002063597824 */ /* 0x040fe200078e00ff */
[----:B------:R-:W-:Y:S01]  /*6180*/  CS2R R96, SRZ ;  /* 0x0000000000607805 */ /* 0x000fe2000001ff00 */
[C---:B------:R-:W-:Y:S01]  /*6190*/  IMAD.SHL.U32 R5, R99.reuse, 0x4, RZ ;  /* 0x0000000463057824 */ /* 0x040fe200078e00ff */
[----:B------:R-:W-:Y:S01]  /*61a0*/  CS2R R94, SRZ ;  /* 0x00000000005e7805 */ /* 0x000fe2000001ff00 */
[----:B------:R-:W-:Y:S01]  /*61b0*/  IMAD.U32 R37, R99, 0x10000, RZ ;  /* 0x0001000063257824 */ /* 0x000fe200078e00ff */
[----:B------:R-:W-:Y:S01]  /*61c0*/  UMOV UR44, 0x400 ;  /* 0x00000400002c7882 */ /* 0x000fe20000000000 */
[----:B------:R-:W-:Y:S01]  /*61d0*/  LOP3.LUT R4, R89, 0x80, RZ, 0xc0, !PT ;  /* 0x0000008059047812 */ /* 0x000fe200078ec0ff */
[----:B------:R-:W-:Y:S01]  /*61e0*/  ULEA UR44, UR46, UR44, 0x18 ;  /* 0x0000002c2e2c7291 */ /* 0x000fe2000f8ec0ff */
[----:B------:R-:W1:Y:S01]  /*61f0*/  LDC.64 R84, c[0x0][0x888] ;  /* 0x00022200ff547b82 */ /* 0x000e620000000a00 */
[C---:B------:R-:W-:Y:S01]  /*6200*/  IMAD.SHL.U32 R7, R91.reuse, 0x400, RZ ;  /* 0x000004005b077824 */ /* 0x040fe200078e00ff */
[----:B------:R-:W-:Y:S01]  /*6210*/  LOP3.LUT R5, R4, 0x10, R5, 0xf8, !PT ;  /* 0x0000001004057812 */ /* 0x000fe200078ef805 */
[----:B------:R-:W-:Y:S01]  /*6220*/  IMAD.SHL.U32 R4, R91, 0x200000, RZ ;  /* 0x002000005b047824 */ /* 0x000fe200078e00ff */
[C---:B------:R-:W-:Y:S01]  /*6230*/  LOP3.LUT R88, R89.reuse, 0xb60, RZ, 0xc0, !PT ;  /* 0x00000b6059587812 */ /* 0x040fe200078ec0ff */
[----:B------:R-:W-:Y:S01]  /*6240*/  UIADD3 UR4, UPT, UPT, UR44, 0x2300, URZ ;  /* 0x000023002c047890 */ /* 0x000fe2000fffe0ff */
[----:B------:R-:W-:Y:S01]  /*6250*/  LOP3.LUT P0, RZ, R89, 0x80, RZ, 0xc0, !PT ;  /* 0x0000008059ff7812 */ /* 0x000fe2000780c0ff */
[----:B------:R-:W-:Y:S01]  /*6260*/  IMAD.MOV.U32 R36, RZ, RZ, RZ ;  /* 0x000000ffff247224 */ /* 0x000fe200078e00ff */
[----:B------:R-:W2:Y:S01]  /*6270*/  LDC.64 R86, c[0x0][0x890] ;  /* 0x00022400ff567b82 */ /* 0x000ea20000000a00 */
[----:B------:R-:W-:Y:S01]  /*6280*/  LOP3.LUT R4, R4, 0x200000, RZ, 0xc0, !PT ;  /* 0x0020000004047812 */ /* 0x000fe200078ec0ff */
[----:B------:R-:W-:Y:S01]  /*6290*/  IMAD.MOV.U32 R93, RZ, RZ, RZ ;  /* 0x000000ffff5d7224 */ /* 0x000fe200078e00ff */
[----:B------:R-:W-:Y:S01]  /*62a0*/  LOP3.LUT R88, R88, 0x400, R7, 0xf8, !PT ;  /* 0x0000040058587812 */ /* 0x000fe200078ef807 */
[----:B------:R-:W-:Y:S01]  /*62b0*/  IMAD.U32 R98, RZ, RZ, UR4 ;  /* 0x00000004ff627e24 */ /* 0x000fe2000f8e00ff */
[----:B------:R-:W-:Y:S01]  /*62c0*/  LOP3.LUT R37, R4, 0x400000, R37, 0xf8, !PT ;  /* 0x0040000004257812 */ /* 0x000fe200078ef825 */
[----:B------:R-:W3:Y:S01]  /*62d0*/  LDCU UR58, c[0x0][0x370] ;  /* 0x00006e00ff3a77ac */ /* 0x000ee20008000800 */
[----:B------:R-:W4:Y:S01]  /*62e0*/  LDS R0, [UR44+0x280] ;  /* 0x0002802cff007984 */ /* 0x000f220008000800 */
[----:B------:R-:W1:Y:S01]  /*62f0*/  LDC.64 R82, c[0x0][0x8b0] ;  /* 0x00022c00ff527b82 */ /* 0x000e620000000a00 */
[----:B------:R-:W-:Y:S01]  /*6300*/  LOP3.LUT R88, R88, R5, RZ, 0xfc, !PT ;  /* 0x0000000558587212 */ /* 0x000fe200078efcff */
[----:B------:R-:W1:Y:S01]  /*6310*/  LDCU UR43, c[0x0][0xb0c] ;  /* 0x00016180ff2b77ac */ /* 0x000e620008000800 */
[----:B------:R-:W-:Y:S01]  /*6320*/  LOP3.LUT R99, R99, 0x60, RZ, 0xc0, !PT ;  /* 0x0000006063637812 */ /* 0x000fe200078ec0ff */
[----:B------:R-:W1:Y:S04]  /*6330*/  LDCU UR63, c[0x0][0xb20] ;  /* 0x00016400ff3f77ac */ /* 0x000e680008000800 */
[----:B------:R-:W1:Y:S01]  /*6340*/  LDC.64 R80, c[0x0][0x8a8] ;  /* 0x00022a00ff507b82 */ /* 0x000e620000000a00 */
[----:B------:R-:W1:Y:S01]  /*6350*/  LDCU UR39, c[0x0][0xb30] ;  /* 0x00016600ff2777ac */ /* 0x000e620008000800 */
[----:B------:R-:W1:Y:S01]  /*6360*/  LDCU.64 UR56, c[0x0][0x888] ;  /* 0x00011100ff3877ac */ /* 0x000e620008000a00 */
[----:B------:R-:W1:Y:S01]  /*6370*/  LDCU.64 UR40, c[0x0][0xb28] ;  /* 0x00016500ff2877ac */ /* 0x000e620008000a00 */
[----:B------:R-:W1:Y:S01]  /*6380*/  LDCU.128 UR52, c[0x0][0xb10] ;  /* 0x00016200ff3477ac */ /* 0x000e620008000c00 */
[----:B------:R-:W1:Y:S01]  /*6390*/  LDCU UR47, c[0x0][0x374] ;  /* 0x00006e80ff2f77ac */ /* 0x000e620008000800 */
[----:B------:R-:W-:Y:S01]  /*63a0*/  UIADD3 UR60, UPT, UPT, UR44, 0x300, URZ ;  /* 0x000003002c3c7890 */ /* 0x000fe2000fffe0ff */
[----:B----4-:R-:W-:Y:S01]  /*63b0*/  IMAD.IADD R37, R0, 0x1, R37 ;  /* 0x0000000100257824 */ /* 0x010fe200078e0225 */
[----:B--23--:R-:W-:-:S10]  /*63c0*/  P2R R0, PR, RZ, 0x1 ;  /* 0x00000001ff007803 */ /* 0x00cfd40000000000 */
.L_x_145:
[C---:B------:R-:W-:Y:S02]  /*63d0*/  LEA R3, R93.reuse, UR44, 0x3 ;  /* 0x0000002c5d037c11 */ /* 0x040fe4000f8e18ff */
[----:B------:R-:W-:Y:S02]  /*63e0*/  SHF.L.U32 R0, R96, 0x1f, RZ ;  /* 0x0000001f60007819 */ /* 0x000fe400000006ff */
[----:B------:R-:W-:Y:S02]  /*63f0*/  LEA R5, R93, UR44, 0x4 ;  /* 0x0000002c5d057c11 */ /* 0x000fe4000f8e20ff */
[----:B------:R-:W2:Y:S02]  /*6400*/  SYNCS.PHASECHK.TRANS64.TRYWAIT P0, [R3+URZ+0x1d0], R0 ;  /* 0x0001d000030075a7 */ /* 0x000ea400080011ff */
[----:B-12---:R-:W-:Y:S05]  /*6410*/  @!P0 BRA `(.L_x_120) ;  /* 0x0000003800d08947 */ /* 0x006fea0003800000 */
.L_x_228:
[----:B------:R-:W3:Y:S01]  /*6420*/  LDS.128 R4, [R5+0x260] ;  /* 0x0002600005047984 */ /* 0x000ee20000000c00 */
        /* <DEDUP_REMOVED lines=10> */
[----:B------:R-:W-:Y:S01]  /*64d0*/  PLOP3.LUT P0, PT, PT, PT, UP1, 0x80, 0x8 ;  /* 0x000000000008781c */ /* 0x000fe20003f0f018 */
[----:B------:R-:W-:Y:S11]  /*64e0*/  UP2UR UR45, UPR, URZ, 0x2 ;  /* 0x00000002ff2d7883 */ /* 0x000ff60008000000 */
[----:B------:R-:W-:Y:S01]  /*64f0*/  @!UPT UIADD3 URZ, UPT, UPT, URZ, URZ, URZ ;  /* 0x000000fffffff290 */ /* 0x000fe2000fffe0ff */
[----:B--2---:R-:W-:Y:S02]  /*6500*/  @P0 SHF.R.U32.HI R0, RZ, 0x10, R5 ;  /* 0x00000010ff000819 */ /* 0x004fe40000011605 */
        /* <DEDUP_REMOVED lines=12> */
[----:B-1----:R-:W-:Y:S02]  /*65d0*/  UIMAD.WIDE.U32 UR4, UR47, UR55, URZ ;  /* 0x000000372f0472a5 */ /* 0x002fe4000f8e00ff */
[----:B------:R-:W-:Y:S02]  /*65e0*/  UIMAD.WIDE.U32 UR6, UR58, UR52, URZ ;  /* 0x000000343a0672a5 */ /* 0x000fe4000f8e00ff */
[----:B------:R-:W-:Y:S02]  /*65f0*/  UISETP.NE.AND UP0, UPT, UR54, 0x1, UPT ;  /* 0x000000013600788c */ /* 0x000fe4000bf05270 */
[----:B------:R-:W-:Y:S02]  /*6600*/  UIMAD.WIDE.U32 UR8, UR37, UR55, URZ ;  /* 0x00000037250872a5 */ /* 0x000fe4000f8e00ff */
[----:B------:R-:W-:Y:S02]  /*6610*/  UIMAD.WIDE.U32 UR10, UR38, UR52, URZ ;  /* 0x00000034260a72a5 */ /* 0x000fe4000f8e00ff */
[----:B------:R-:W-:Y:S02]  /*6620*/  UISETP.NE.AND UP1, UPT, UR43, 0x1, UPT ;  /* 0x000000012b00788c */ /* 0x000fe4000bf25270 */
[----:B------:R-:W-:Y:S01]  /*6630*/  UISETP.NE.AND UP2, UPT, UR42, 0x1, UPT ;  /* 0x000000012a00788c */ /* 0x000fe2000bf45270 */
[----:B------:R-:W-:Y:S02]  /*6640*/  UMOV UR4, UR5 ;  /* 0x0000000500047c82 */ /* 0x000fe40008000000 */
[----:B------:R-:W-:Y:S03]  /*6650*/  USHF.R.U32.HI UR5, URZ, UR63, UR4 ;  /* 0x0000003fff057299 */ /* 0x000fe60008011604 */
[----:B------:R-:W-:Y:S02]  /*6660*/  UMOV UR4, UR7 ;  /* 0x0000000700047c82 */ /* 0x000fe40008000000 */
[----:B------:R-:W-:Y:S02]  /*6670*/  USHF.R.U32.HI UR7, URZ, UR53, UR4 ;  /* 0x00000035ff077299 */ /* 0x000fe40008011604 */
[----:B------:R-:W-:Y:S02]  /*6680*/  USEL UR4, UR47, UR5, !UP0 ;  /* 0x000000052f047287 */ /* 0x000fe4000c000000 */
[----:B------:R-:W-:Y:S01]  /*6690*/  USEL UR7, UR58, UR7, !UP1 ;  /* 0x000000073a077287 */ /* 0x000fe2000c800000 */
[----:B------:R-:W-:Y:S01]  /*66a0*/  UMOV UR5, UR9 ;  /* 0x0000000900057c82 */ /* 0x000fe20008000000 */
[----:B------:R-:W-:Y:S02]  /*66b0*/  UIMAD.WIDE.U32 UR8, UR4, UR40, URZ ;  /* 0x00000028040872a5 */ /* 0x000fe4000f8e00ff */
[----:B------:R-:W-:Y:S03]  /*66c0*/  USHF.R.U32.HI UR6, URZ, UR63, UR5 ;  /* 0x0000003fff067299 */ /* 0x000fe60008011605 */
[----:B------:R-:W-:Y:S01]  /*66d0*/  UMOV UR5, UR11 ;  /* 0x0000000b00057c82 */ /* 0x000fe20008000000 */
[----:B------:R-:W-:Y:S02]  /*66e0*/  UIMAD.WIDE.U32 UR10, UR7, UR40, URZ ;  /* 0x00000028070a72a5 */ /* 0x000fe4000f8e00ff */
[----:B------:R-:W-:Y:S02]  /*66f0*/  USHF.R.U32.HI UR12, URZ, UR53, UR5 ;  /* 0x00000035ff0c7299 */ /* 0x000fe40008011605 */
[----:B------:R-:W-:Y:S01]  /*6700*/  USEL UR6, UR37, UR6, !UP0 ;  /* 0x0000000625067287 */ /* 0x000fe2000c000000 */
[----:B------:R-:W-:Y:S02]  /*6710*/  UMOV UR5, UR9 ;  /* 0x0000000900057c82 */ /* 0x000fe40008000000 */
[----:B------:R-:W-:Y:S01]  /*6720*/  UMOV UR10, UR11 ;  /* 0x0000000b000a7c82 */ /* 0x000fe20008000000 */
[----:B------:R-:W-:Y:S02]  /*6730*/  @UP2 USHF.R.U32.HI UR4, URZ, UR41, UR5 ;  /* 0x00000029ff042299 */ /* 0x000fe40008011605 */
[----:B------:R-:W-:Y:S02]  /*6740*/  @UP2 USHF.R.U32.HI UR7, URZ, UR41, UR10 ;  /* 0x00000029ff072299 */ /* 0x000fe4000801160a */
[----:B------:R-:W-:Y:S02]  /*6750*/  UIMAD UR4, UR42, UR4, URZ ;  /* 0x000000042a0472a4 */ /* 0x000fe4000f8e02ff */
[----:B------:R-:W-:Y:S02]  /*6760*/  UIMAD.WIDE.U32 UR10, UR6, UR40, URZ ;  /* 0x00000028060a72a5 */ /* 0x000fe4000f8e00ff */
[----:B------:R-:W-:Y:S02]  /*6770*/  USEL UR5, UR38, UR12, !UP1 ;  /* 0x0000000c26057287 */ /* 0x000fe4000c800000 */
[----:B------:R-:W-:Y:S02]  /*6780*/  UIMAD UR8, UR42, UR7, URZ ;  /* 0x000000072a0872a4 */ /* 0x000fe4000f8e02ff */
[----:B------:R-:W-:Y:S03]  /*6790*/  UISETP.GE.AND UP0, UPT, UR6, UR4, UPT ;  /* 0x000000040600728c */ /* 0x000fe6000bf06270 */
[----:B------:R-:W-:Y:S01]  /*67a0*/  UMOV UR4, UR11 ;  /* 0x0000000b00047c82 */ /* 0x000fe20008000000 */
[----:B------:R-:W-:Y:S02]  /*67b0*/  UISETP.GE.OR UP0, UPT, UR5, UR8, UP0 ;  /* 0x000000080500728c */ /* 0x000fe40008706670 */
[----:B------:R-:W-:Y:S02]  /*67c0*/  USHF.R.U32.HI UR4, URZ, UR41, UR4 ;  /* 0x00000029ff047299 */ /* 0x000fe40008011604 */
[----:B------:R-:W-:Y:S02]  /*67d0*/  UIMAD.WIDE.U32 UR8, UR5, UR40, URZ ;  /* 0x00000028050872a5 */ /* 0x000fe4000f8e00ff */
[----:B------:R-:W-:Y:S02]  /*67e0*/  USEL UR11, UR6, UR4, !UP2 ;  /* 0x00000004060b7287 */ /* 0x000fe4000d000000 */
[----:B------:R-:W-:Y:S02]  /*67f0*/  UIADD3 UR8, UPT, UPT, -UR5, URZ, URZ ;  /* 0x000000ff05087290 */ /* 0x000fe4000fffe1ff */
[----:B------:R-:W-:Y:S01]  /*6800*/  UIADD3 UR10, UPT, UPT, -UR11, URZ, URZ ;  /* 0x000000ff0b0a7290 */ /* 0x000fe2000fffe1ff */
[----:B------:R-:W-:Y:S01]  /*6810*/  @!UP0 UMOV UR4, UR9 ;  /* 0x0000000900048c82 */ /* 0x000fe20008000000 */
[----:B------:R-:W-:Y:S02]  /*6820*/  UIADD3 UR9, UPT, UPT, -UR6, URZ, URZ ;  /* 0x000000ff06097290 */ /* 0x000fe4000fffe1ff */
[----:B------:R-:W-:Y:S02]  /*6830*/  @!UP0 USHF.R.U32.HI UR4, URZ, UR41, UR4 ;  /* 0x00000029ff048299 */ /* 0x000fe40008011604 */
[----:B------:R-:W-:Y:S02]  /*6840*/  UIMAD UR10, UR42, UR10, UR6 ;  /* 0x0000000a2a0a72a4 */ /* 0x000fe4000f8e0206 */
[----:B------:R-:W-:Y:S04]  /*6850*/  @!UP0 USEL UR4, UR5, UR4, !UP2 ;  /* 0x0000000405048287 */ /* 0x000fe8000d000000 */
[----:B------:R-:W-:Y:S02]  /*6860*/  @!UP0 UIMAD UR10, UR7, UR10, UR4 ;  /* 0x0000000a070a82a4 */ /* 0x000fe4000f8e0204 */
[----:B------:R-:W-:Y:S02]  /*6870*/  @!UP0 UIADD3 UR11, UPT, UPT, UR11, -UR4, URZ ;  /* 0x800000040b0b8290 */ /* 0x000fe4000fffe0ff */
[----:B------:R-:W-:Y:S02]  /*6880*/  UIMAD UR7, UR43, UR8, UR38 ;  /* 0x000000082b0772a4 */ /* 0x000fe4000f8e0226 */
[----:B------:R-:W-:Y:S02]  /*6890*/  @!UP0 UIMAD UR6, UR11, UR42, UR5 ;  /* 0x0000002a0b0682a4 */ /* 0x000fe4000f8e0205 */
[----:B------:R-:W-:Y:S01]  /*68a0*/  UIMAD UR4, UR54, UR9, UR37 ;  /* 0x00000009360472a4 */ /* 0x000fe2000f8e0225 */
[----:B------:R-:W-:Y:S02]  /*68b0*/  @!UP0 UMOV UR5, UR10 ;  /* 0x0000000a00058c82 */ /* 0x000fe40008000000 */
[----:B------:R-:W-:Y:S02]  /*68c0*/  UIMAD UR38, UR5, UR43, UR7 ;  /* 0x0000002b052672a4 */ /* 0x000fe4000f8e0207 */
[----:B------:R-:W-:Y:S11]  /*68d0*/  UIMAD UR37, UR6, UR54, UR4 ;  /* 0x00000036062572a4 */ /* 0x000ff6000f8e0204 */
[----:B------:R-:W-:Y:S01]  /*68e0*/  @!UPT UIADD3 URZ, UPT, UPT, URZ, URZ, URZ ;  /* 0x000000fffffff290 */ /* 0x000fe2000fffe0ff */
.L_x_121:
[----:B-1----:R-:W-:Y:S01]  /*68f0*/  UISETP.NE.AND UP0, UPT, UR39, 0x1, UPT ;  /* 0x000000012700788c */ /* 0x002fe2000bf05270 */
[----:B------:R-:W-:Y:S01]  /*6900*/  IADD3 R93, PT, PT, R93, 0x1, RZ ;  /* 0x000000015d5d7810 */ /* 0x000fe20007ffe0ff */
[----:B------:R-:W-:Y:S02]  /*6910*/  USHF.L.U32 UR50, UR24, 0x6, URZ ;  /* 0x0000000618327899 */ /* 0x000fe400080006ff */
[----:B------:R-:W-:Y:S07]  /*6920*/  USHF.L.U32 UR49, UR20, 0x7, URZ ;  /* 0x0000000714317899 */ /* 0x000fee00080006ff */
[----:B------:R-:W1:Y:S01]  /*6930*/  @!UP0 LDCU.128 UR12, c[0x0][0xb10] ;  /* 0x00016200ff0c87ac */ /* 0x000e620008000c00 */
[----:B------:R-:W3:Y:S01]  /*6940*/  @!UP0 LDCU UR5, c[0x0][0xb0c] ;  /* 0x00016180ff0587ac */ /* 0x000ee20008000800 */
[----:B------:R-:W4:Y:S01]  /*6950*/  @!UP0 LDCU UR10, c[0x0][0xb20] ;  /* 0x00016400ff0a87ac */ /* 0x000f220008000800 */
[----:B-1----:R-:W-:Y:S02]  /*6960*/  UIMAD.WIDE.U32 UR8, UR38, UR12, URZ ;  /* 0x0000000c260872a5 */ /* 0x002fe4000f8e00ff */
[----:B------:R-:W-:Y:S02]  /*6970*/  UIMAD.WIDE.U32 UR6, UR37, UR15, URZ ;  /* 0x0000000f250672a5 */ /* 0x000fe4000f8e00ff */
[----:B------:R-:W-:Y:S03]  /*6980*/  @!UP0 UISETP.NE.AND UP1, UPT, UR14, 0x1, UPT ;  /* 0x000000010e00888c */ /* 0x000fe6000bf25270 */
[----:B------:R-:W-:Y:S01]  /*6990*/  @!UP0 UMOV UR4, UR9 ;  /* 0x0000000900048c82 */ /* 0x000fe20008000000 */
[----:B---3--:R-:W-:Y:S02]  /*69a0*/  @!UP0 UISETP.NE.AND UP2, UPT, UR5, 0x1, UPT ;  /* 0x000000010500888c */ /* 0x008fe4000bf45270 */
[----:B------:R-:W-:Y:S01]  /*69b0*/  @!UP0 USHF.R.U32.HI UR4, URZ, UR13, UR4 ;  /* 0x0000000dff048299 */ /* 0x000fe20008011604 */
[----:B------:R-:W-:Y:S02]  /*69c0*/  @!UP0 UMOV UR6, UR7 ;  /* 0x0000000700068c82 */ /* 0x000fe40008000000 */
[----:B----4-:R-:W-:Y:S02]  /*69d0*/  @!UP0 USHF.R.U32.HI UR6, URZ, UR10, UR6 ;  /* 0x0000000aff068299 */ /* 0x010fe40008011606 */
[----:B------:R-:W-:Y:S02]  /*69e0*/  @!UP0 USEL UR7, UR38, UR4, !UP2 ;  /* 0x0000000426078287 */ /* 0x000fe4000d000000 */
[----:B------:R-:W-:Y:S04]  /*69f0*/  @!UP0 USEL UR6, UR37, UR6, !UP1 ;  /* 0x0000000625068287 */ /* 0x000fe8000c800000 */
[----:B------:R-:W-:Y:S02]  /*6a00*/  @!UP0 UIADD3 UR4, UPT, UPT, -UR7, UR6, URZ ;  /* 0x0000000607048290 */ /* 0x000fe4000fffe1ff */
[----:B------:R-:W-:Y:S02]  /*6a10*/  @!UP0 UIADD3 UR6, UPT, UPT, UR7, -UR6, URZ ;  /* 0x8000000607068290 */ /* 0x000fe4000fffe0ff */
[----:B------:R-:W-:Y:S02]  /*6a20*/  @!UP0 UIMAD UR38, UR4, UR5, UR38 ;  /* 0x00000005042682a4 */ /* 0x000fe4000f8e0226 */
[----:B------:R-:W-:Y:S02]  /*6a30*/  @!UP0 UIMAD UR37, UR6, UR14, UR37 ;  /* 0x0000000e062582a4 */ /* 0x000fe4000f8e0225 */
[----:B------:R-:W-:Y:S09]  /*6a40*/  ULOP3.LUT UP0, URZ, UR60, 0x90, URZ, 0xc0, !UPT ;  /* 0x000000903cff7892 */ /* 0x000ff2000f80c0ff */
[----:B------:R-:W-:Y:S05]  /*6a50*/  BRA.U !UP0, `(.L_x_122) ;  /* 0x0000000108407547 */ /* 0x000fea000b800000 */
[----:B------:R-:W1:Y:S01]  /*6a60*/  LDCU.64 UR8, c[0x4][0x80] ;  /* 0x01001000ff0877ac */ /* 0x000e620008000a00 */
[----:B------:R-:W-:Y:S01]  /*6a70*/  MOV R3, 0x0 ;  /* 0x0000000000037802 */ /* 0x000fe20000000f00 */
[----:B------:R-:W-:Y:S02]  /*6a80*/  HFMA2 R12, -RZ, RZ, 0, 5.9604644775390625e-08 ;  /* 0x00000001ff0c7431 */ /* 0x000fe400000001ff */
[----:B------:R-:W-:Y:S02]  /*6a90*/  IMAD.MOV.U32 R8, RZ, RZ, 0x70 ;  /* 0x00000070ff087424 */ /* 0x000fe400078e00ff */
[----:B------:R-:W-:Y:S01]  /*6aa0*/  IMAD.MOV.U32 R13, RZ, RZ, RZ ;  /* 0x000000ffff0d7224 */ /* 0x000fe200078e00ff */
[----:B------:R-:W3:Y:S01]  /*6ab0*/  LDCU.64 UR6, c[0x4][0x88] ;  /* 0x01001100ff0677ac */ /* 0x000ee20008000a00 */
[----:B------:R-:W4:Y:S01]  /*6ac0*/  LDC.64 R2, c[0x4][R3] ;  /* 0x0100000003027b82 */ /* 0x000f220000000a00 */
[----:B------:R-:W2:Y:S01]  /*6ad0*/  LDCU.64 UR4, c[0x4][0x8] ;  /* 0x01000100ff0477ac */ /* 0x000ea20008000a00 */
[----:B-1----:R-:W-:Y:S01]  /*6ae0*/  MOV R5, UR9 ;  /* 0x0000000900057c02 */ /* 0x002fe20008000f00 */
[----:B------:R-:W-:Y:S01]  /*6af0*/  IMAD.U32 R4, RZ, RZ, UR8 ;  /* 0x00000008ff047e24 */ /* 0x000fe2000f8e00ff */
[----:B---3--:R-:W-:Y:S01]  /*6b00*/  MOV R7, UR7 ;  /* 0x0000000700077c02 */ /* 0x008fe20008000f00 */
[----:B------:R-:W-:Y:S01]  /*6b10*/  IMAD.U32 R6, RZ, RZ, UR6 ;  /* 0x00000006ff067e24 */ /* 0x000fe2000f8e00ff */
[----:B--2---:R-:W-:Y:S01]  /*6b20*/  MOV R11, UR5 ;  /* 0x00000005000b7c02 */ /* 0x004fe20008000f00 */
[----:B------:R-:W-:Y:S02]  /*6b30*/  IMAD.U32 R10, RZ, RZ, UR4 ;  /* 0x00000004ff0a7e24 */ /* 0x000fe4000f8e00ff */
[----:B------:R-:W-:Y:S07]  /*6b40*/  LEPC R20, `(.L_x_122) ;  /* 0x000000001014794e */ /* 0x000fee0000000000 */
[----:B----45:R-:W-:Y:S05]  /*6b50*/  CALL.ABS.NOINC R2 ;  /* 0x0000000002007343 */ /* 0x030fea0003c00000 */
.L_x_122:
[----:B------:R-:W-:Y:S01]  /*6b60*/  LOP3.LUT P0, RZ, R98, 0x90, RZ, 0xc0, !PT ;  /* 0x0000009062ff7812 */ /* 0x000fe2000780c0ff */
[----:B------:R-:W-:Y:S11]  /*6b70*/  BSSY.RECONVERGENT B6, `(.L_x_123) ;  /* 0x0000013000067945 */ /* 0x000ff60003800200 */
[----:B------:R-:W-:Y:S01]  /*6b80*/  @!UPT UIADD3 URZ, UPT, UPT, URZ, URZ, URZ ;  /* 0x000000fffffff290 */ /* 0x000fe2000fffe0ff */
[----:B------:R-:W-:Y:S05]  /*6b90*/  @!P0 BRA `(.L_x_124) ;  /* 0x0000000000408947 */ /* 0x000fea0003800000 */
        /* <DEDUP_REMOVED lines=16> */
.L_x_124:
[----:B------:R-:W-:Y:S05]  /*6ca0*/  BSYNC.RECONVERGENT B6 ;  /* 0x0000000000067941 */ /* 0x000fea0003800200 */
.L_x_123:
[----:B------:R-:W-:Y:S02]  /*6cb0*/  ISETP.NE.U32.AND P0, PT, RZ, UR56, PT ;  /* 0x00000038ff007c0c */ /* 0x000fe4000bf05070 */
[C---:B------:R-:W-:Y:S02]  /*6cc0*/  ISETP.NE.U32.AND P4, PT, R86.reuse, RZ, PT ;  /* 0x000000ff5600720c */ /* 0x040fe40003f85070 */
[----:B------:R-:W-:Y:S02]  /*6cd0*/  ISETP.NE.U32.AND P1, PT, R86, RZ, PT ;  /* 0x000000ff5600720c */ /* 0x000fe40003f25070 */
[----:B------:R-:W-:Y:S02]  /*6ce0*/  ISETP.NE.AND.EX P0, PT, RZ, UR57, PT, P0 ;  /* 0x00000039ff007c0c */ /* 0x000fe4000bf05300 */
[C---:B------:R-:W-:Y:S02]  /*6cf0*/  ISETP.NE.AND.EX P4, PT, R87.reuse, RZ, PT, P4 ;  /* 0x000000ff5700720c */ /* 0x040fe40003f85340 */
[----:B------:R-:W-:Y:S02]  /*6d00*/  ISETP.NE.AND.EX P1, PT, R87, RZ, P0, P1 ;  /* 0x000000ff5700720c */ /* 0x000fe40000725310 */
[----:B------:R-:W-:Y:S02]  /*6d10*/  ISETP.NE.U32.AND P5, PT, R82, RZ, PT ;  /* 0x000000ff5200720c */ /* 0x000fe40003fa5070 */
[----:B------:R-:W-:Y:S02]  /*6d20*/  ISETP.NE.U32.AND P2, PT, RZ, UR56, PT ;  /* 0x00000038ff007c0c */ /* 0x000fe4000bf45070 */
[----:B------:R-:W-:Y:S02]  /*6d30*/  PLOP3.LUT P0, PT, PT, PT, PT, 0x8, 0x80 ;  /* 0x000000000080781c */ /* 0x000fe40003f0e170 */
[----:B------:R-:W-:Y:S02]  /*6d40*/  ISETP.NE.AND.EX P5, PT, R83, RZ, PT, P5 ;  /* 0x000000ff5300720c */ /* 0x000fe40003fa5350 */
[----:B------:R-:W-:Y:S03]  /*6d50*/  ISETP.NE.AND.EX P2, PT, RZ, UR57, PT, P2 ;  /* 0x00000039ff007c0c */ /* 0x000fe6000bf45320 */
[----:B------:R-:W-:Y:S01]  /*6d60*/  @!P1 PLOP3.LUT P0, PT, P4, PT, PT, 0x80, 0x8 ;  /* 0x000000000008981c */ /* 0x000fe2000270f070 */
[----:B------:R-:W-:Y:S01]  /*6d70*/  @!UPT UIADD3 URZ, UPT, UPT, URZ, URZ, URZ ;  /* 0x000000fffffff290 */ /* 0x000fe2000fffe0ff */
[----:B------:R-:W-:Y:S11]  /*6d80*/  @!P4 BRA `(.L_x_125) ;  /* 0x000000000030c947 */ /* 0x000ff60003800000 */
[----:B------:R-:W-:Y:S01]  /*6d90*/  ISETP.NE.U32.AND P3, PT, R84, RZ, PT ;  /* 0x000000ff5400720c */ /* 0x000fe20003f65070 */
[----:B------:R-:W1:Y:S01]  /*6da0*/  LDCU.64 UR4, c[0x0][0x358] ;  /* 0x00006b00ff0477ac */ /* 0x000e620008000a00 */
[----:B------:R-:W-:Y:S02]  /*6db0*/  IMAD.MOV.U32 R90, RZ, RZ, 0x1 ;  /* 0x00000001ff5a7424 */ /* 0x000fe400078e00ff */
[----:B------:R-:W-:Y:S11]  /*6dc0*/  ISETP.NE.AND.EX P3, PT, R85, RZ, PT, P3 ;  /* 0x000000ff5500720c */ /* 0x000ff60003f65330 */
[----:B------:R-:W-:Y:S02]  /*6dd0*/  @!UPT UIADD3 URZ, UPT, UPT, URZ, URZ, URZ ;  /* 0x000000fffffff290 */ /* 0x000fe4000fffe0ff */
[----:B------:R-:W3:Y:S01]  /*6de0*/  @P3 LDC.64 R2, c[0x0][0x888] ;  /* 0x00022200ff023b82 */ /* 0x000ee20000000a00 */
[----:B--2---:R-:W-:Y:S04]  /*6df0*/  @P3 IMAD R0, R86, UR36, RZ ;  /* 0x0000002456003c24 */ /* 0x004fe8000f8e02ff */
[----:B---3--:R-:W-:Y:S04]  /*6e00*/  @P3 IMAD.WIDE R2, R0, 0x4, R2 ;  /* 0x0000000400023825 */ /* 0x008fe800078e0202 */
[----:B------:R-:W-:Y:S01]  /*6e10*/  HFMA2 R0, -RZ, RZ, 0, 5.9604644775390625e-08 ;  /* 0x00000001ff007431 */ /* 0x000fe200000001ff */
[----:B-1---5:R1:W5:Y:S04]  /*6e20*/  @P3 LDG.E R41, desc[UR4][R2.64] ;  /* 0x0000000402293981 */ /* 0x022368000c1e1900 */
[----:B------:R-:W-:Y:S01]  /*6e30*/  @!P3 PRMT R90, R0, 0x7610, R90 ;  /* 0x00007610005ab816 */ /* 0x000fe2000000005a */
[----:B-1----:R-:W3:Y:S06]  /*6e40*/  @!P3 LDC R41, c[0x0][0x880] ;  /* 0x00022000ff29bb82 */ /* 0x002eec0000000800 */
.L_x_125:
[----:B------:R-:W-:Y:S05]  /*6e50*/  @!P5 BRA `(.L_x_126) ;  /* 0x000000000024d947 */ /* 0x000fea0003800000 */
[----:B------:R-:W-:Y:S01]  /*6e60*/  ISETP.NE.U32.AND P3, PT, R80, RZ, PT ;  /* 0x000000ff5000720c */ /* 0x000fe20003f65070 */
[----:B------:R-:W1:Y:S03]  /*6e70*/  LDCU.64 UR4, c[0x0][0x358] ;  /* 0x00006b00ff0477ac */ /* 0x000e660008000a00 */
[----:B------:R-:W-:Y:S11]  /*6e80*/  ISETP.NE.AND.EX P3, PT, R81, RZ, PT, P3 ;  /* 0x000000ff5100720c */ /* 0x000ff60003f65330 */
[----:B------:R-:W-:Y:S02]  /*6e90*/  @!UPT UIADD3 URZ, UPT, UPT, URZ, URZ, URZ ;  /* 0x000000fffffff290 */ /* 0x000fe4000fffe0ff */
[----:B------:R-:W4:Y:S01]  /*6ea0*/  @P3 LDC.64 R2, c[0x0][0x8a8] ;  /* 0x00022a00ff023b82 */ /* 0x000f220000000a00 */
[----:B--2---:R-:W-:Y:S04]  /*6eb0*/  @P3 IMAD R0, R82, UR36, RZ ;  /* 0x0000002452003c24 */ /* 0x004fe8000f8e02ff */
[----:B----4-:R-:W-:Y:S05]  /*6ec0*/  @P3 IMAD.WIDE R2, R0, 0x4, R2 ;  /* 0x0000000400023825 */ /* 0x010fea00078e0202 */
[----:B-1---5:R1:W5:Y:S02]  /*6ed0*/  @P3 LDG.E R38, desc[UR4][R2.64] ;  /* 0x0000000402263981 */ /* 0x022364000c1e1900 */
[----:B-1----:R-:W4:Y:S02]  /*6ee0*/  @!P3 LDC R38, c[0x0][0x8a0] ;  /* 0x00022800ff26bb82 */ /* 0x002f240000000800 */
.L_x_126:
[----:B---3-5:R-:W-:Y:S01]  /*6ef0*/  FSETP.NEU.AND P3, PT, R41, RZ, PT ;  /* 0x000000ff2900720b */ /* 0x028fe20003f6d000 */
[----:B------:R-:W-:Y:S01]  /*6f00*/  BSSY B1, `(.L_x_127) ;  /* 0x0000040000017945 */ /* 0x000fe20003800000 */
[----:B------:R-:W-:Y:S01]  /*6f10*/  SEL R7, RZ, 0xffffffff, P2 ;  /* 0xffffffffff077807 */ /* 0x000fe20001000000 */
[----:B------:R-:W-:Y:S01]  /*6f20*/  IMAD.MOV.U32 R71, RZ, RZ, 0x1 ;  /* 0x00000001ff477424 */ /* 0x000fe200078e00ff */
[----:B--2---:R-:W-:Y:S01]  /*6f30*/  @!P1 SEL R0, RZ, 0xffffffff, P3 ;  /* 0xffffffffff009807 */ /* 0x004fe20001800000 */
[----:B------:R-:W-:Y:S01]  /*6f40*/  IMAD R39, R36, 0x40, R37 ;  /* 0x0000004024277824 */ /* 0x000fe200078e0225 */
[----:B------:R-:W-:Y:S02]  /*6f50*/  LOP3.LUT P2, RZ, R90, 0xff, RZ, 0xc0, !PT ;  /* 0x000000ff5aff7812 */ /* 0x000fe4000784c0ff */
[----:B------:R-:W-:Y:S02]  /*6f60*/  CS2R R78, SRZ ;  /* 0x00000000004e7805 */ /* 0x000fe4000001ff00 */
[----:B------:R-:W-:Y:S02]  /*6f70*/  LEA R3, R95, UR44, 0x3 ;  /* 0x0000002c5f037c11 */ /* 0x000fe4000f8e18ff */
[----:B------:R-:W-:Y:S02]  /*6f80*/  CS2R R76, SRZ ;  /* 0x00000000004c7805 */ /* 0x000fe4000001ff00 */
[----:B------:R-:W-:Y:S02]  /*6f90*/  @P0 SEL R0, R7, R0, !P2 ;  /* 0x0000000007000207 */ /* 0x000fe40005000000 */
[----:B------:R-:W-:Y:S02]  /*6fa0*/  CS2R R74, SRZ ;  /* 0x00000000004a7805 */ /* 0x000fe4000001ff00 */
[----:B------:R-:W-:Y:S02]  /*6fb0*/  LEA R92, R36, UR44, 0x3 ;  /* 0x0000002c245c7c11 */ /* 0x000fe4000f8e18ff */
[----:B------:R-:W-:Y:S02]  /*6fc0*/  CS2R R72, SRZ ;  /* 0x0000000000487805 */ /* 0x000fe4000001ff00 */
[----:B------:R-:W-:Y:S02]  /*6fd0*/  @!P1 LOP3.LUT R0, R0, 0x1, RZ, 0xc0, !PT ;  /* 0x0000000100009812 */ /* 0x000fe400078ec0ff */
[----:B------:R-:W-:Y:S02]  /*6fe0*/  SHF.L.U32 R5, R97, 0x1f, RZ ;  /* 0x0000001f61057819 */ /* 0x000fe400000006ff */
[----:B------:R-:W-:Y:S02]  /*6ff0*/  ISETP.NE.U32.OR P6, PT, R0, 0x1, P1 ;  /* 0x000000010000780c */ /* 0x000fe40000fc5470 */
[----:B------:R-:W-:Y:S02]  /*7000*/  SEL R0, RZ, 0xffffffff, P3 ;  /* 0xffffffffff007807 */ /* 0x000fe40001800000 */
[----:B------:R-:W-:Y:S02]  /*7010*/  P2R R100, PR, RZ, 0x40 ;  /* 0x00000040ff647803 */ /* 0x000fe40000000000 */
[----:B------:R-:W-:Y:S04]  /*7020*/  @P4 SEL R0, R7, R0, !P2 ;  /* 0x0000000007004207 */ /* 0x000fe80005000000 */
[----:B------:R-:W-:Y:S03]  /*7030*/  LOP3.LUT R0, R0, 0x1, RZ, 0xc0, !PT ;  /* 0x0000000100007812 */ /* 0x000fe600078ec0ff */
[----:B------:R-:W-:Y:S02]  /*7040*/  @P6 SHF.L.U32 R2, R94, 0x1f, RZ ;  /* 0x0000001f5e026819 */ /* 0x000fe400000006ff */
[----:B------:R-:W-:Y:S02]  /*7050*/  ISETP.NE.U32.AND P5, PT, R0, 0x1, PT ;  /* 0x000000010000780c */ /* 0x000fe40003fa5070 */
[----:B------:R-:W1:Y:S02]  /*7060*/  @P6 SYNCS.PHASECHK.TRANS64.TRYWAIT P1, [R3+URZ+0x1a0], R2 ;  /* 0x0001a002030065a7 */ /* 0x000e6400080211ff */
[----:B------:R-:W-:Y:S01]  /*7070*/  P2R R105, PR, RZ, 0x20 ;  /* 0x00000020ff697803 */ /* 0x000fe20000000000 */
[----:B------:R2:W3:Y:S01]  /*7080*/  SYNCS.PHASECHK.TRANS64.TRYWAIT P0, [R92+URZ+0x1f0], R5 ;  /* 0x0001f0055c0075a7 */ /* 0x0004e200080011ff */
[----:B-1----:R-:W-:Y:S01]  /*7090*/  @P6 SEL R71, RZ, 0x1, !P1 ;  /* 0x00000001ff476807 */ /* 0x002fe20004800000 */
[----:B--2---:R-:W-:Y:S06]  /*70a0*/  @!P6 BRA `(.L_x_128) ;  /* 0x000000000094e947 */ /* 0x004fec0003800000 */
[----:B------:R-:W-:Y:S01]  /*70b0*/  @P5 IMAD R4, R95, 0x1000, R88 ;  /* 0x000010005f045824 */ /* 0x000fe200078e0258 */
[----:B------:R-:W-:Y:S01]  /*70c0*/  LOP3.LUT P6, RZ, R89, 0x80, RZ, 0xc0, !PT ;  /* 0x0000008059ff7812 */ /* 0x000fe200078cc0ff */
[----:B------:R-:W-:Y:S01]  /*70d0*/  BSSY B0, `(.L_x_129) ;  /* 0x0000010000007945 */ /* 0x000fe20003800000 */
[----:B------:R-:W-:Y:S01]  /*70e0*/  ISETP.NE.AND P2, PT, R71, RZ, PT ;  /* 0x000000ff4700720c */ /* 0x000fe20003f45270 */
[----:B------:R-:W-:Y:S01]  /*70f0*/  @P5 VIADD R2, R4, UR44 ;  /* 0x0000002c04025c36 */ /* 0x000fe20008000000 */
[----:B------:R-:W-:Y:S02]  /*7100*/  PLOP3.LUT P1, PT, PT, PT, PT, 0x8, 0x80 ;  /* 0x000000000080781c */ /* 0x000fe40003f2e170 */
[----:B------:R-:W-:Y:S02]  /*7110*/  CS2R R74, SRZ ;  /* 0x00000000004a7805 */ /* 0x000fe4000001ff00 */
[----:B------:R-:W-:Y:S01]  /*7120*/  @P5 PLOP3.LUT P1, PT, P6, PT, PT, 0x80, 0x8 ;  /* 0x000000000008581c */ /* 0x000fe2000372f070 */
[C---:B------:R-:W-:Y:S01]  /*7130*/  @P5 VIADD R0, R2.reuse, 0x300 ;  /* 0x0000030002005836 */ /* 0x040fe20000000000 */
[----:B------:R-:W-:Y:S01]  /*7140*/  CS2R R72, SRZ ;  /* 0x0000000000487805 */ /* 0x000fe2000001ff00 */
[----:B------:R-:W-:Y:S01]  /*7150*/  @P5 VIADD R2, R2, 0x310 ;  /* 0x0000031002025836 */ /* 0x000fe20000000000 */
[----:B------:R-:W-:Y:S02]  /*7160*/  CS2R R78, SRZ ;  /* 0x00000000004e7805 */ /* 0x000fe4000001ff00 */
[----:B------:R-:W-:Y:S07]  /*7170*/  CS2R R76, SRZ ;  /* 0x00000000004c7805 */ /* 0x000fee000001ff00 */
[----:B------:R-:W-:Y:S01]  /*7180*/  @P1 VIADD R2, R0, 0xfffffff0 ;  /* 0xfffffff000021836 */ /* 0x000fe20000000000 */
[----:B------:R-:W-:Y:S06]  /*7190*/  @P2 BRA `(.L_x_130) ;  /* 0x00000000000c2947 */ /* 0x000fec0003800000 */
[----:B------:R-:W-:Y:S04]  /*71a0*/  SHF.L.U32 R0, R94, 0x1f, RZ ;  /* 0x0000001f5e007819 */ /* 0x000fe800000006ff */
[----:B------:R-:W1:Y:S02]  /*71b0*/  SYNCS.PHASECHK.TRANS64.TRYWAIT P1, [R3+URZ+0x1a0], R0 ;  /* 0x0001a000030075a7 */ /* 0x000e6400080211ff */
[----:B-1----:R-:W-:Y:S05]  /*71c0*/  @!P1 BRA `(.L_x_131) ;  /* 0x0000002c00789947 */ /* 0x002fea0003800000 */
.L_x_130:
[----:B------:R-:W-:Y:S05]  /*71d0*/  BSYNC B0 ;  /* 0x0000000000007941 */ /* 0x000fea0003800000 */
.L_x_129:
[----:B------:R-:W-:Y:S01]  /*71e0*/  ISETP.NE.AND P1, PT, R105, RZ, PT ;  /* 0x000000ff6900720c */ /* 0x000fe20003f25270 */
[----:B-1----:R-:W-:Y:S02]  /*71f0*/  VIADD R3, R3, 0x1b0 ;  /* 0x000001b003037836 */ /* 0x002fe40000000000 */
[----:B------:R-:W-:Y:S02]  /*7200*/  IMAD.U32 R0, RZ, RZ, UR46 ;  /* 0x0000002eff007e24 */ /* 0x000fe4000f8e00ff */
[----:B------:R-:W-:Y:S03]  /*7210*/  VIADD R95, R95, 0x1 ;  /* 0x000000015f5f7836 */ /* 0x000fe60000000000 */
[----:B------:R-:W-:Y:S05]  /*7220*/  PRMT R0, R0, 0x654, R3 ;  /* 0x0000065400007816 */ /* 0x000fea0000000003 */
[----:B------:R1:W2:Y:S04]  /*7230*/  @P1 LDS.128 R72, [R4+UR44+0x300] ;  /* 0x0003002c04481984 */ /* 0x0002a80008000c00 */
[----:B------:R1:W1:Y:S01]  /*7240*/  @P1 LDS.128 R76, [R2] ;  /* 0x00000000024c1984 */ /* 0x0002620000000c00 */
[C---:B------:R-:W-:Y:S01]  /*7250*/  ISETP.NE.AND P1, PT, R95.reuse, 0x2, PT ;  /* 0x000000025f00780c */ /* 0x040fe20003f25270 */
[----:B------:R-:W-:Y:S01]  /*7260*/  @!PT LDS RZ, [RZ] ;  /* 0x00000000fffff984 */ /* 0x000fe20000000800 */
[----:B------:R-:W-:Y:S01]  /*7270*/  @!PT LDS RZ, [RZ] ;  /* 0x00000000fffff984 */ /* 0x000fe20000000800 */
[----:B------:R-:W-:Y:S01]  /*7280*/  @!PT LDS RZ, [RZ] ;  /* 0x00000000fffff984 */ /* 0x000fe20000000800 */
[----:B------:R-:W-:Y:S01]  /*7290*/  @!PT LDS RZ, [RZ] ;  /* 0x00000000fffff984 */ /* 0x000fe20000000800 */
[----:B------:R5:W-:Y:S06]  /*72a0*/  MEMBAR.ALL.CTA ;  /* 0x0000000000007992 */ /* 0x000bec0000008000 */
[----:B-----5:R-:W5:Y:S01]  /*72b0*/  FENCE.VIEW.ASYNC.S ;  /* 0x00000000000073c6 */ /* 0x020f620000000000 */
[----:B------:R-:W-:Y:S02]  /*72c0*/  SEL R3, RZ, 0x1, P1 ;  /* 0x00000001ff037807 */ /* 0x000fe40000800000 */
[----:B------:R-:W-:Y:S02]  /*72d0*/  SEL R95, R95, RZ, P1 ;  /* 0x000000ff5f5f7207 */ /* 0x000fe40000800000 */
[----:B------:R-:W-:Y:S01]  /*72e0*/  LOP3.LUT R94, R94, R3, RZ, 0x3c, !PT ;  /* 0x000000035e5e7212 */ /* 0x000fe200078e3cff */
[----:B-----5:R1:W-:Y:S06]  /*72f0*/  SYNCS.ARRIVE.TRANS64.RED.A1T0 RZ, [R0+URZ], RZ ;  /* 0x000000ff00ff79a7 */ /* 0x0203ec00081004ff */
.L_x_128:
[----:B------:R-:W-:Y:S05]  /*7300*/  BSYNC B1 ;  /* 0x0000000000017941 */ /* 0x000fea0003800000 */
.L_x_127:
[----:B-1----:R-:W-:Y:S04]  /*7310*/  SHF.R.U32.HI R0, RZ, 0x15, R39 ;  /* 0x00000015ff007819 */ /* 0x002fe80000011627 */
[----:B------:R-:W-:Y:S01]  /*7320*/  LOP3.LUT P1, RZ, R0, 0x3, R91, 0x48, !PT ;  /* 0x0000000300ff7812 */ /* 0x000fe2000782485b */
[----:B------:R-:W-:Y:S01]  /*7330*/  @!UPT UIADD3 URZ, UPT, UPT, URZ, URZ, URZ ;  /* 0x000000fffffff290 */ /* 0x000fe2000fffe0ff */
[----:B---3--:R-:W-:Y:S11]  /*7340*/  @P0 BRA `(.L_x_132) ;  /* 0x0000000000080947 */ /* 0x008ff60003800000 */
[----:B------:R-:W1:Y:S02]  /*7350*/  SYNCS.PHASECHK.TRANS64.TRYWAIT P0, [R92+URZ+0x1f0], R5 ;  /* 0x0001f0055c0075a7 */ /* 0x000e6400080011ff */
[----:B-1----:R-:W-:Y:S05]  /*7360*/  @!P0 BRA `(.L_x_133) ;  /* 0x0000002c00248947 */ /* 0x002fea0003800000 */
.L_x_132:
[----:B------:R-:W-:Y:S05]  /*7370*/  @!P1 BRA `(.L_x_134) ;  /* 0x0000000000409947 */ /* 0x000fea0003800000 */
[----:B------:R-:W1:Y:S01]  /*7380*/  LDCU.64 UR8, c[0x4][0x70] ;  /* 0x01000e00ff0877ac */ /* 0x000e620008000a00 */
[----:B------:R-:W-:Y:S01]  /*7390*/  MOV R3, 0x0 ;  /* 0x0000000000037802 */ /* 0x000fe20000000f00 */
[----:B------:R-:W-:Y:S02]  /*73a0*/  HFMA2 R12, -RZ, RZ, 0, 5.9604644775390625e-08 ;  /* 0x00000001ff0c7431 */ /* 0x000fe400000001ff */
[----:B------:R-:W-:Y:S02]  /*73b0*/  IMAD.MOV.U32 R8, RZ, RZ, 0x192 ;  /* 0x00000192ff087424 */ /* 0x000fe400078e00ff */
[----:B------:R-:W-:Y:S01]  /*73c0*/  IMAD.MOV.U32 R13, RZ, RZ, RZ ;  /* 0x000000ffff0d7224 */ /* 0x000fe200078e00ff */
[----:B------:R-:W3:Y:S01]  /*73d0*/  LDCU.64 UR6, c[0x4][0x78] ;  /* 0x01000f00ff0677ac */ /* 0x000ee20008000a00 */
[----:B------:R-:W2:Y:S01]  /*73e0*/  LDC.64 R2, c[0x4][R3] ;  /* 0x0100000003027b82 */ /* 0x000ea20000000a00 */
[----:B------:R-:W5:Y:S01]  /*73f0*/  LDCU.64 UR4, c[0x4][0x10] ;  /* 0x01000200ff0477ac */ /* 0x000f620008000a00 */
[----:B-1----:R-:W-:Y:S01]  /*7400*/  MOV R5, UR9 ;  /* 0x0000000900057c02 */ /* 0x002fe20008000f00 */
[----:B------:R-:W-:Y:S01]  /*7410*/  IMAD.U32 R4, RZ, RZ, UR8 ;  /* 0x00000008ff047e24 */ /* 0x000fe2000f8e00ff */
[----:B---3--:R-:W-:Y:S01]  /*7420*/  MOV R7, UR7 ;  /* 0x0000000700077c02 */ /* 0x008fe20008000f00 */
[----:B------:R-:W-:Y:S01]  /*7430*/  IMAD.U32 R6, RZ, RZ, UR6 ;  /* 0x00000006ff067e24 */ /* 0x000fe2000f8e00ff */
[----:B-----5:R-:W-:Y:S01]  /*7440*/  MOV R11, UR5 ;  /* 0x00000005000b7c02 */ /* 0x020fe20008000f00 */
[----:B------:R-:W-:Y:S02]  /*7450*/  IMAD.U32 R10, RZ, RZ, UR4 ;  /* 0x00000004ff0a7e24 */ /* 0x000fe4000f8e00ff */
[----:B------:R-:W-:Y:S07]  /*7460*/  LEPC R20, `(.L_x_134) ;  /* 0x000000001014794e */ /* 0x000fee0000000000 */
[----:B--2-4-:R-:W-:Y:S05]  /*7470*/  CALL.ABS.NOINC R2 ;  /* 0x0000000002007343 */ /* 0x014fea0003c00000 */
.L_x_134:
[-C--:B--2---:R-:W-:Y:S01]  /*7480*/  F2FP.F16.E5M2.UNPACK_B R42, R72.reuse ;  /* 0x00000048ff2a723e */ /* 0x084fe200020004ff */
[----:B------:R-:W-:Y:S05]  /*7490*/  WARPSYNC.ALL ;  /* 0x0000000000007948 */ /* 0x000fea0003800000 */
[----:B------:R-:W-:Y:S01]  /*74a0*/  R2UR UR4, R39 ;  /* 0x00000000270472ca */ /* 0x000fe200000e0000 */
[--C-:B------:R-:W-:Y:S01]  /*74b0*/  HADD2.F32 R40, -RZ, R42.reuse.H0_H0 ;  /* 0x2000002aff287230 */ /* 0x100fe20000004100 */
[----:B------:R-:W-:Y:S01]  /*74c0*/  F2FP.F16.E5M2.UNPACK_B R43, R72.H1 ;  /* 0x00000048ff2b723e */ /* 0x000fe200030004ff */
[----:B------:R-:W-:Y:S01]  /*74d0*/  HADD2.F32 R42, -RZ, R42.H1_H1 ;  /* 0x3000002aff2a7230 */ /* 0x000fe20000004100 */
[-C--:B------:R-:W-:Y:S01]  /*74e0*/  F2FP.F16.E5M2.UNPACK_B R45, R73.reuse ;  /* 0x00000049ff2d723e */ /* 0x080fe200020004ff */
[----:B------:R-:W-:Y:S01]  /*74f0*/  BSSY.RECONVERGENT B0, `(.L_x_135) ;  /* 0x000009f000007945 */ /* 0x000fe20003800200 */
[----:B------:R-:W-:Y:S01]  /*7500*/  F2FP.F16.E5M2.UNPACK_B R47, R73.H1 ;  /* 0x00000049ff2f723e */ /* 0x000fe200030004ff */
[--C-:B------:R-:W-:Y:S01]  /*7510*/  HADD2.F32 R44, -RZ, R43.reuse.H0_H0 ;  /* 0x2000002bff2c7230 */ /* 0x100fe20000004100 */
[-C--:B------:R-:W-:Y:S01]  /*7520*/  F2FP.F16.E5M2.UNPACK_B R49, R74.reuse ;  /* 0x0000004aff31723e */ /* 0x080fe200020004ff */
[----:B------:R-:W-:Y:S01]  /*7530*/  HADD2.F32 R46, -RZ, R43.H1_H1 ;  /* 0x3000002bff2e7230 */ /* 0x000fe20000004100 */
[----:B------:R-:W-:Y:S01]  /*7540*/  F2FP.F16.E5M2.UNPACK_B R51, R74.H1 ;  /* 0x0000004aff33723e */ /* 0x000fe200030004ff */
[--C-:B------:R-:W-:Y:S01]  /*7550*/  HADD2.F32 R43, -RZ, R45.reuse.H0_H0 ;  /* 0x2000002dff2b7230 */ /* 0x100fe20000004100 */
[-C--:B------:R-:W-:Y:S01]  /*7560*/  F2FP.F16.E5M2.UNPACK_B R53, R75.reuse ;  /* 0x0000004bff35723e */ /* 0x080fe200020004ff */
[----:B-1----:R-:W4:Y:S01]  /*7570*/  LDTM.x32 R4, tmem[UR4] ;  /* 0x00000004000479ee */ /* 0x002f2200082c0000 */
[----:B------:R-:W-:Y:S01]  /*7580*/  F2FP.F16.E5M2.UNPACK_B R55, R75.H1 ;  /* 0x0000004bff37723e */ /* 0x000fe200030004ff */
[----:B------:R-:W-:Y:S01]  /*7590*/  HADD2.F32 R48, -RZ, R45.H1_H1 ;  /* 0x3000002dff307230 */ /* 0x000fe20000004100 */
[-C--:B------:R-:W-:Y:S01]  /*75a0*/  F2FP.F16.E5M2.UNPACK_B R57, R76.reuse ;  /* 0x0000004cff39723e */ /* 0x080fe200020004ff */
[----:B------:R-:W-:Y:S01]  /*75b0*/  HADD2.F32 R52, -RZ, R49.H1_H1 ;  /* 0x30000031ff347230 */ /* 0x000fe20000004100 */
[----:B------:R-:W-:Y:S01]  /*75c0*/  ISETP.NE.AND P6, PT, R100, RZ, PT ;  /* 0x000000ff6400720c */ /* 0x000fe20003fc5270 */
[----:B------:R-:W-:Y:S01]  /*75d0*/  HADD2.F32 R56, -RZ, R53.H1_H1 ;  /* 0x30000035ff387230 */ /* 0x000fe20000004100 */
[----:B------:R-:W-:Y:S01]  /*75e0*/  MOV R104, 0x10 ;  /* 0x0000001000687802 */ /* 0x000fe20000000f00 */
[----:B------:R-:W-:Y:S01]  /*75f0*/  HADD2.F32 R60, -RZ, R57.H1_H1 ;  /* 0x30000039ff3c7230 */ /* 0x000fe20000004100 */
[----:B------:R-:W-:Y:S01]  /*7600*/  IADD3 R107, PT, PT, R88, UR44, RZ ;  /* 0x0000002c586b7c10 */ /* 0x000fe2000fffe0ff */
[--C-:B------:R-:W-:Y:S01]  /*7610*/  HADD2.F32 R45, -RZ, R47.reuse.H0_H0 ;  /* 0x2000002fff2d7230 */ /* 0x100fe20000004100 */
[----:B------:R-:W-:Y:S01]  /*7620*/  LOP3.LUT P5, RZ, R89, 0x80, RZ, 0xc0, !PT ;  /* 0x0000008059ff7812 */ /* 0x000fe200078ac0ff */
[----:B------:R-:W-:Y:S01]  /*7630*/  HADD2.F32 R50, -RZ, R47.H1_H1 ;  /* 0x3000002fff327230 */ /* 0x000fe20000004100 */
[----:B------:R-:W-:Y:S01]  /*7640*/  F2FP.F16.E5M2.UNPACK_B R59, R76.H1 ;  /* 0x0000004cff3b723e */ /* 0x000fe200030004ff */
[----:B------:R-:W-:Y:S01]  /*7650*/  HADD2.F32 R47, -RZ, R49.H0_H0 ;  /* 0x20000031ff2f7230 */ /* 0x000fe20000004100 */
[----:B------:R-:W-:Y:S01]  /*7660*/  SEL R106, R104, 0xfffffff0, !P5 ;  /* 0xfffffff0686a7807 */ /* 0x000fe20006800000 */
[--C-:B------:R-:W-:Y:S01]  /*7670*/  HADD2.F32 R49, -RZ, R51.reuse.H0_H0 ;  /* 0x20000033ff317230 */ /* 0x100fe20000004100 */
[-C--:B------:R-:W-:Y:S01]  /*7680*/  F2FP.F16.E5M2.UNPACK_B R61, R77.reuse ;  /* 0x0000004dff3d723e */ /* 0x080fe200020004ff */
[----:B------:R-:W-:Y:S01]  /*7690*/  HADD2.F32 R54, -RZ, R51.H1_H1 ;  /* 0x30000033ff367230 */ /* 0x000fe20000004100 */
[----:B------:R-:W-:Y:S01]  /*76a0*/  IADD3 R104, PT, PT, R107, R106, RZ ;  /* 0x0000006a6b687210 */ /* 0x000fe20007ffe0ff */
[----:B------:R-:W-:Y:S01]  /*76b0*/  HADD2.F32 R51, -RZ, R53.H0_H0 ;  /* 0x20000035ff337230 */ /* 0x000fe20000004100 */
[----:B------:R-:W-:Y:S01]  /*76c0*/  F2FP.F16.E5M2.UNPACK_B R63, R77.H1 ;  /* 0x0000004dff3f723e */ /* 0x000fe200030004ff */
[----:B------:R-:W-:Y:S01]  /*76d0*/  HADD2.F32 R64, -RZ, R61.H1_H1 ;  /* 0x3000003dff407230 */ /* 0x000fe20000004100 */
[----:B------:R-:W-:Y:S01]  /*76e0*/  F2FP.F16.E5M2.UNPACK_B R65, R78 ;  /* 0x0000004eff41723e */ /* 0x000fe200020004ff */
[C---:B----4-:R-:W-:Y:S01]  /*76f0*/  FMUL R0, R38.reuse, R4 ;  /* 0x0000000426007220 */ /* 0x050fe20000400000 */
[C---:B------:R-:W-:Y:S01]  /*7700*/  FMUL R2, R38.reuse, R5 ;  /* 0x0000000526027220 */ /* 0x040fe20000400000 */
[C---:B------:R-:W-:Y:S01]  /*7710*/  FMUL R4, R38.reuse, R8 ;  /* 0x0000000826047220 */ /* 0x040fe20000400000 */
[C---:B------:R-:W-:Y:S01]  /*7720*/  FMUL R5, R38.reuse, R9 ;  /* 0x0000000926057220 */ /* 0x040fe20000400000 */
[C---:B------:R-:W-:Y:S01]  /*7730*/  FFMA R0, R41.reuse, R40, R0 ;  /* 0x0000002829007223 */ /* 0x040fe20000000000 */
[C---:B------:R-:W-:Y:S01]  /*7740*/  FFMA R2, R41.reuse, R42, R2 ;  /* 0x0000002a29027223 */ /* 0x040fe20000000002 */
[C---:B------:R-:W-:Y:S01]  /*7750*/  FMUL R8, R38.reuse, R12 ;  /* 0x0000000c26087220 */ /* 0x040fe20000400000 */
[C---:B------:R-:W-:Y:S01]  /*7760*/  FMUL R9, R38.reuse, R13 ;  /* 0x0000000d26097220 */ /* 0x040fe20000400000 */
[C---:B------:R-:W-:Y:S01]  /*7770*/  FMUL R12, R38.reuse, R16 ;  /* 0x00000010260c7220 */ /* 0x040fe20000400000 */
[C---:B------:R-:W-:Y:S01]  /*7780*/  FMUL R13, R38.reuse, R17 ;  /* 0x00000011260d7220 */ /* 0x040fe20000400000 */
[C---:B------:R-:W-:Y:S01]  /*7790*/  FMUL R16, R38.reuse, R20 ;  /* 0x0000001426107220 */ /* 0x040fe20000400000 */
[C---:B------:R-:W-:Y:S01]  /*77a0*/  FMUL R17, R38.reuse, R21 ;  /* 0x0000001526117220 */ /* 0x040fe20000400000 */
[C---:B------:R-:W-:Y:S01]  /*77b0*/  FMUL R20, R38.reuse, R24 ;  /* 0x0000001826147220 */ /* 0x040fe20000400000 */
[C---:B------:R-:W-:Y:S01]  /*77c0*/  FMUL R21, R38.reuse, R25 ;  /* 0x0000001926157220 */ /* 0x040fe20000400000 */
[----:B------:R-:W-:Y:S02]  /*77d0*/  HADD2.F32 R68, -RZ, R65.H1_H1 ;  /* 0x30000041ff447230 */ /* 0x000fe40000004100 */
[C---:B------:R-:W-:Y:S01]  /*77e0*/  FMUL R24, R38.reuse, R28 ;  /* 0x0000001c26187220 */ /* 0x040fe20000400000 */
[C---:B------:R-:W-:Y:S01]  /*77f0*/  FMUL R25, R38.reuse, R29 ;  /* 0x0000001d26197220 */ /* 0x040fe20000400000 */
[C---:B------:R-:W-:Y:S01]  /*7800*/  FMUL R28, R38.reuse, R32 ;  /* 0x00000020261c7220 */ /* 0x040fe20000400000 */
[C---:B------:R-:W-:Y:S01]  /*7810*/  FMUL R29, R38.reuse, R33 ;  /* 0x00000021261d7220 */ /* 0x040fe20000400000 */
[C---:B------:R-:W-:Y:S01]  /*7820*/  FMUL R3, R38.reuse, R6 ;  /* 0x0000000626037220 */ /* 0x040fe20000400000 */
[C---:B------:R-:W-:Y:S01]  /*7830*/  FMUL R7, R38.reuse, R7 ;  /* 0x0000000726077220 */ /* 0x040fe20000400000 */
[C---:B------:R-:W-:Y:S01]  /*7840*/  FMUL R6, R38.reuse, R10 ;  /* 0x0000000a26067220 */ /* 0x040fe20000400000 */
[----:B------:R-:W-:Y:S01]  /*7850*/  F2FP.F16.E5M2.UNPACK_B R67, R78.H1 ;  /* 0x0000004eff43723e */ /* 0x000fe200030004ff */
[C---:B------:R-:W-:Y:S01]  /*7860*/  FFMA R3, R41.reuse, R44, R3 ;  /* 0x0000002c29037223 */ /* 0x040fe20000000003 */
[C---:B------:R-:W-:Y:S01]  /*7870*/  FFMA R7, R41.reuse, R46, R7 ;  /* 0x0000002e29077223 */ /* 0x040fe20000000007 */
[----:B------:R-:W-:Y:S01]  /*7880*/  F2FP.F16.E5M2.UNPACK_B R40, R79 ;  /* 0x0000004fff28723e */ /* 0x000fe200020004ff */
[C---:B------:R-:W-:Y:S01]  /*7890*/  FFMA R4, R41.reuse, R43, R4 ;  /* 0x0000002b29047223 */ /* 0x040fe20000000004 */
[C---:B------:R-:W-:Y:S01]  /*78a0*/  FFMA R5, R41.reuse, R48, R5 ;  /* 0x0000003029057223 */ /* 0x040fe20000000005 */
[----:B------:R-:W-:Y:S01]  /*78b0*/  F2FP.F16.E5M2.UNPACK_B R42, R79.H1 ;  /* 0x0000004fff2a723e */ /* 0x000fe200030004ff */
[----:B------:R-:W-:Y:S01]  /*78c0*/  FFMA R6, R41, R45, R6 ;  /* 0x0000002d29067223 */ /* 0x000fe20000000006 */
[----:B------:R-:W-:Y:S01]  /*78d0*/  F2FP.SATFINITE.E5M2.F32.PACK_AB_MERGE_C R101, R7, R3, RZ ;  /* 0x000000030765723e */ /* 0x000fe200048060ff */
[C---:B------:R-:W-:Y:S01]  /*78e0*/  FMUL R11, R38.reuse, R11 ;  /* 0x0000000b260b7220 */ /* 0x040fe20000400000 */
[C---:B------:R-:W-:Y:S01]  /*78f0*/  FMUL R10, R38.reuse, R14 ;  /* 0x0000000e260a7220 */ /* 0x040fe20000400000 */
[----:B------:R-:W-:Y:S01]  /*7900*/  FMUL R15, R38, R15 ;  /* 0x0000000f260f7220 */ /* 0x000fe20000400000 */
[----:B------:R-:W-:Y:S01]  /*7910*/  F2FP.SATFINITE.E5M2.F32.PACK_AB_MERGE_C R100, R2, R0, R101 ;  /* 0x000000000264723e */ /* 0x000fe20004806065 */
[C---:B------:R-:W-:Y:S01]  /*7920*/  FFMA R11, R41.reuse, R50, R11 ;  /* 0x00000032290b7223 */ /* 0x040fe2000000000b */
[----:B------:R-:W-:Y:S01]  /*7930*/  FFMA R8, R41, R47, R8 ;  /* 0x0000002f29087223 */ /* 0x000fe20000000008 */
[----:B------:R-:W-:Y:S01]  /*7940*/  ISETP.NE.AND P0, PT, R99, RZ, PT ;  /* 0x000000ff6300720c */ /* 0x000fe20003f05270 */
[----:B------:R-:W-:Y:S01]  /*7950*/  FFMA R9, R41, R52, R9 ;  /* 0x0000003429097223 */ /* 0x000fe20000000009 */
[--C-:B------:R-:W-:Y:S01]  /*7960*/  HADD2.F32 R53, -RZ, R55.reuse.H0_H0 ;  /* 0x20000037ff357230 */ /* 0x100fe20000004100 */
[----:B------:R-:W-:Y:S01]  /*7970*/  F2FP.SATFINITE.E5M2.F32.PACK_AB_MERGE_C R101, R11, R6, RZ ;  /* 0x000000060b65723e */ /* 0x000fe200048060ff */
[C---:B------:R-:W-:Y:S01]  /*7980*/  FFMA R10, R41.reuse, R49, R10 ;  /* 0x00000031290a7223 */ /* 0x040fe2000000000a */
[C---:B------:R-:W-:Y:S01]  /*7990*/  FFMA R15, R41.reuse, R54, R15 ;  /* 0x00000036290f7223 */ /* 0x040fe2000000000f */
[----:B------:R-:W-:Y:S01]  /*79a0*/  FFMA R12, R41, R51, R12 ;  /* 0x00000033290c7223 */ /* 0x000fe2000000000c */
[----:B------:R-:W-:Y:S01]  /*79b0*/  F2FP.SATFINITE.E5M2.F32.PACK_AB_MERGE_C R101, R5, R4, R101 ;  /* 0x000000040565723e */ /* 0x000fe20004806065 */
[----:B------:R-:W-:Y:S01]  /*79c0*/  FFMA R13, R41, R56, R13 ;  /* 0x00000038290d7223 */ /* 0x000fe2000000000d */
[----:B------:R-:W-:Y:S01]  /*79d0*/  HADD2.F32 R58, -RZ, R55.H1_H1 ;  /* 0x30000037ff3a7230 */ /* 0x000fe20000004100 */
[----:B------:R-:W-:Y:S01]  /*79e0*/  F2FP.SATFINITE.E5M2.F32.PACK_AB_MERGE_C R102, R15, R10, RZ ;  /* 0x0000000a0f66723e */ /* 0x000fe200048060ff */
[----:B------:R-:W-:Y:S02]  /*79f0*/  HADD2.F32 R55, -RZ, R57.H0_H0 ;  /* 0x20000039ff377230 */ /* 0x000fe40000004100 */
[C---:B------:R-:W-:Y:S01]  /*7a00*/  FMUL R14, R38.reuse, R18 ;  /* 0x00000012260e7220 */ /* 0x040fe20000400000 */
[C---:B------:R-:W-:Y:S01]  /*7a10*/  FMUL R19, R38.reuse, R19 ;  /* 0x0000001326137220 */ /* 0x040fe20000400000 */
[--C-:B------:R-:W-:Y:S02]  /*7a20*/  HADD2.F32 R57, -RZ, R59.reuse.H0_H0 ;  /* 0x2000003bff397230 */ /* 0x100fe40000004100 */
[C---:B------:R-:W-:Y:S01]  /*7a30*/  FMUL R18, R38.reuse, R22 ;  /* 0x0000001626127220 */ /* 0x040fe20000400000 */
[C---:B------:R-:W-:Y:S01]  /*7a40*/  FFMA R14, R41.reuse, R53, R14 ;  /* 0x00000035290e7223 */ /* 0x040fe2000000000e */
[----:B------:R-:W-:Y:S02]  /*7a50*/  HADD2.F32 R62, -RZ, R59.H1_H1 ;  /* 0x3000003bff3e7230 */ /* 0x000fe40000004100 */
[C---:B------:R-:W-:Y:S01]  /*7a60*/  FFMA R19, R41.reuse, R58, R19 ;  /* 0x0000003a29137223 */ /* 0x040fe20000000013 */
[----:B------:R-:W-:Y:S02]  /*7a70*/  HADD2.F32 R59, -RZ, R61.H0_H0 ;  /* 0x2000003dff3b7230 */ /* 0x000fe40000004100 */
[C---:B------:R-:W-:Y:S01]  /*7a80*/  FMUL R23, R38.reuse, R23 ;  /* 0x0000001726177220 */ /* 0x040fe20000400000 */
[C---:B------:R-:W-:Y:S01]  /*7a90*/  FFMA R16, R41.reuse, R55, R16 ;  /* 0x0000003729107223 */ /* 0x040fe20000000010 */
[C---:B------:R-:W-:Y:S01]  /*7aa0*/  FFMA R17, R41.reuse, R60, R17 ;  /* 0x0000003c29117223 */ /* 0x040fe20000000011 */
[--C-:B------:R-:W-:Y:S02]  /*7ab0*/  HADD2.F32 R61, -RZ, R63.reuse.H0_H0 ;  /* 0x2000003fff3d7230 */ /* 0x100fe40000004100 */
[C---:B------:R-:W-:Y:S01]  /*7ac0*/  FFMA R18, R41.reuse, R57, R18 ;  /* 0x0000003929127223 */ /* 0x040fe20000000012 */
[----:B------:R-:W-:Y:S02]  /*7ad0*/  HADD2.F32 R66, -RZ, R63.H1_H1 ;  /* 0x3000003fff427230 */ /* 0x000fe40000004100 */
[C---:B------:R-:W-:Y:S01]  /*7ae0*/  FMUL R22, R38.reuse, R26 ;  /* 0x0000001a26167220 */ /* 0x040fe20000400000 */
[----:B------:R-:W-:Y:S02]  /*7af0*/  HADD2.F32 R63, -RZ, R65.H0_H0 ;  /* 0x20000041ff3f7230 */ /* 0x000fe40000004100 */
[C---:B------:R-:W-:Y:S01]  /*7b00*/  FFMA R23, R41.reuse, R62, R23 ;  /* 0x0000003e29177223 */ /* 0x040fe20000000017 */
[C---:B------:R-:W-:Y:S01]  /*7b10*/  FMUL R27, R38.reuse, R27 ;  /* 0x0000001b261b7220 */ /* 0x040fe20000400000 */
[C---:B------:R-:W-:Y:S01]  /*7b20*/  FFMA R20, R41.reuse, R59, R20 ;  /* 0x0000003b29147223 */ /* 0x040fe20000000014 */
[C---:B------:R-:W-:Y:S01]  /*7b30*/  FFMA R21, R41.reuse, R64, R21 ;  /* 0x0000004029157223 */ /* 0x040fe20000000015 */
[--C-:B------:R-:W-:Y:S02]  /*7b40*/  HADD2.F32 R65, -RZ, R67.reuse.H0_H0 ;  /* 0x20000043ff417230 */ /* 0x100fe40000004100 */
[C---:B------:R-:W-:Y:S01]  /*7b50*/  FFMA R22, R41.reuse, R61, R22 ;  /* 0x0000003d29167223 */ /* 0x040fe20000000016 */
[----:B------:R-:W-:Y:S02]  /*7b60*/  HADD2.F32 R70, -RZ, R67.H1_H1 ;  /* 0x30000043ff467230 */ /* 0x000fe40000004100 */
[C---:B------:R-:W-:Y:S01]  /*7b70*/  FMUL R26, R38.reuse, R30 ;  /* 0x0000001e261a7220 */ /* 0x040fe20000400000 */
[--C-:B------:R-:W-:Y:S02]  /*7b80*/  HADD2.F32 R67, -RZ, R40.reuse.H0_H0 ;  /* 0x20000028ff437230 */ /* 0x100fe40000004100 */
[C---:B------:R-:W-:Y:S01]  /*7b90*/  FFMA R27, R41.reuse, R66, R27 ;  /* 0x00000042291b7223 */ /* 0x040fe2000000001b */
[C---:B------:R-:W-:Y:S01]  /*7ba0*/  FMUL R31, R38.reuse, R31 ;  /* 0x0000001f261f7220 */ /* 0x040fe20000400000 */
[C---:B------:R-:W-:Y:S01]  /*7bb0*/  FFMA R24, R41.reuse, R63, R24 ;  /* 0x0000003f29187223 */ /* 0x040fe20000000018 */
[----:B------:R-:W-:Y:S02]  /*7bc0*/  HADD2.F32 R40, -RZ, R40.H1_H1 ;  /* 0x30000028ff287230 */ /* 0x000fe40000004100 */
[C---:B------:R-:W-:Y:S01]  /*7bd0*/  FFMA R25, R41.reuse, R68, R25 ;  /* 0x0000004429197223 */ /* 0x040fe20000000019 */
[--C-:B------:R-:W-:Y:S02]  /*7be0*/  HADD2.F32 R69, -RZ, R42.reuse.H0_H0 ;  /* 0x2000002aff457230 */ /* 0x100fe40000004100 */
[C---:B------:R-:W-:Y:S01]  /*7bf0*/  FFMA R26, R41.reuse, R65, R26 ;  /* 0x00000041291a7223 */ /* 0x040fe2000000001a */
[----:B------:R-:W-:Y:S02]  /*7c00*/  HADD2.F32 R42, -RZ, R42.H1_H1 ;  /* 0x3000002aff2a7230 */ /* 0x000fe40000004100 */
[C---:B------:R-:W-:Y:S01]  /*7c10*/  FMUL R30, R38.reuse, R34 ;  /* 0x00000022261e7220 */ /* 0x040fe20000400000 */
[----:B------:R-:W-:Y:S01]  /*7c20*/  FFMA R31, R41, R70, R31 ;  /* 0x00000046291f7223 */ /* 0x000fe2000000001f */
[----:B------:R-:W-:Y:S01]  /*7c30*/  FMUL R35, R38, R35 ;  /* 0x0000002326237220 */ /* 0x000fe20000400000 */
[----:B------:R-:W-:Y:S01]  /*7c40*/  F2FP.SATFINITE.E5M2.F32.PACK_AB_MERGE_C R103, R19, R14, RZ ;  /* 0x0000000e1367723e */ /* 0x000fe200048060ff */
[C---:B------:R-:W-:Y:S01]  /*7c50*/  FFMA R28, R41.reuse, R67, R28 ;  /* 0x00000043291c7223 */ /* 0x040fe2000000001c */
[C---:B------:R-:W-:Y:S01]  /*7c60*/  FFMA R29, R41.reuse, R40, R29 ;  /* 0x00000028291d7223 */ /* 0x040fe2000000001d */
[C---:B------:R-:W-:Y:S01]  /*7c70*/  FFMA R30, R41.reuse, R69, R30 ;  /* 0x00000045291e7223 */ /* 0x040fe2000000001e */
[----:B------:R-:W-:Y:S01]  /*7c80*/  FFMA R35, R41, R42, R35 ;  /* 0x0000002a29237223 */ /* 0x000fe20000000023 */
[----:B------:R-:W-:Y:S02]  /*7c90*/  F2FP.SATFINITE.E5M2.F32.PACK_AB_MERGE_C R102, R9, R8, R102 ;  /* 0x000000080966723e */ /* 0x000fe40004806066 */
[----:B------:R-:W-:Y:S02]  /*7ca0*/  F2FP.SATFINITE.E5M2.F32.PACK_AB_MERGE_C R103, R13, R12, R103 ;  /* 0x0000000c0d67723e */ /* 0x000fe40004806067 */
[----:B------:R-:W-:Y:S02]  /*7cb0*/  F2FP.SATFINITE.E5M2.F32.PACK_AB_MERGE_C R108, R23, R18, RZ ;  /* 0x00000012176c723e */ /* 0x000fe400048060ff */
[----:B------:R-:W-:Y:S01]  /*7cc0*/  F2FP.SATFINITE.E5M2.F32.PACK_AB_MERGE_C R109, R27, R22, RZ ;  /* 0x000000161b6d723e */ /* 0x000fe200048060ff */
[----:B------:R1:W-:Y:S01]  /*7cd0*/  STS.128 [R88+UR44+0x2300], R100 ;  /* 0x0023006458007988 */ /* 0x0003e20008000c2c */
[----:B------:R-:W-:Y:S02]  /*7ce0*/  F2FP.SATFINITE.E5M2.F32.PACK_AB_MERGE_C R112, R31, R26, RZ ;  /* 0x0000001a1f70723e */ /* 0x000fe400048060ff */
[----:B------:R-:W-:Y:S02]  /*7cf0*/  F2FP.SATFINITE.E5M2.F32.PACK_AB_MERGE_C R113, R35, R30, RZ ;  /* 0x0000001e2371723e */ /* 0x000fe400048060ff */
[----:B------:R-:W-:Y:S02]  /*7d00*/  F2FP.SATFINITE.E5M2.F32.PACK_AB_MERGE_C R108, R17, R16, R108 ;  /* 0x00000010116c723e */ /* 0x000fe4000480606c */
[----:B------:R-:W-:Y:S02]  /*7d10*/  F2FP.SATFINITE.E5M2.F32.PACK_AB_MERGE_C R109, R21, R20, R109 ;  /* 0x00000014156d723e */ /* 0x000fe4000480606d */
[----:B------:R-:W-:Y:S02]  /*7d20*/  F2FP.SATFINITE.E5M2.F32.PACK_AB_MERGE_C R110, R25, R24, R112 ;  /* 0x00000018196e723e */ /* 0x000fe40004806070 */
[----:B------:R-:W-:Y:S02]  /*7d30*/  F2FP.SATFINITE.E5M2.F32.PACK_AB_MERGE_C R111, R29, R28, R113 ;  /* 0x0000001c1d6f723e */ /* 0x000fe40004806071 */
[----:B------:R-:W-:Y:S02]  /*7d40*/  LEA R107, R95, UR44, 0x3 ;  /* 0x0000002c5f6b7c11 */ /* 0x000fe4000f8e18ff */
[----:B------:R-:W-:Y:S01]  /*7d50*/  @P6 SHF.L.U32 R112, R94, 0x1f, RZ ;  /* 0x0000001f5e706819 */ /* 0x000fe200000006ff */
[----:B------:R1:W-:Y:S01]  /*7d60*/  STS.128 [R104+0x2300], R108 ;  /* 0x0023006c68007388 */ /* 0x0003e20000000c00 */
[----:B------:R-:W-:Y:S01]  /*7d70*/  @!PT LDS RZ, [RZ] ;  /* 0x00000000fffff984 */ /* 0x000fe20000000800 */
[----:B------:R-:W-:Y:S01]  /*7d80*/  @!PT LDS RZ, [RZ] ;  /* 0x00000000fffff984 */ /* 0x000fe20000000800 */
[----:B------:R-:W-:Y:S01]  /*7d90*/  @!PT LDS RZ, [RZ] ;  /* 0x00000000fffff984 */ /* 0x000fe20000000800 */
[----:B------:R-:W-:Y:S01]  /*7da0*/  @!PT LDS RZ, [RZ] ;  /* 0x00000000fffff984 */ /* 0x000fe20000000800 */
[----:B------:R2:W-:Y:S07]  /*7db0*/  MEMBAR.ALL.CTA ;  /* 0x0000000000007992 */ /* 0x0005ee0000008000 */
[----:B--2---:R-:W2:Y:S02]  /*7dc0*/  FENCE.VIEW.ASYNC.S ;  /* 0x00000000000073c6 */ /* 0x004ea40000000000 */
[----:B--2---:R-:W-:Y:S06]  /*7dd0*/  BAR.SYNC.DEFER_BLOCKING 0x1, 0x80 ;  /* 0x0042000000007b1d */ /* 0x004fec0000010000 */
[----:B------:R-:W-:Y:S05]  /*7de0*/  @P0 BRA `(.L_x_136) ;  /* 0x00000000003c0947 */ /* 0x000fea0003800000 */
[----:B------:R-:W2:Y:S01]  /*7df0*/  LDCU.64 UR6, c[0x0][0x348] ;  /* 0x00006900ff0677ac */ /* 0x000ea20008000a00 */
[----:B------:R-:W-:Y:S01]  /*7e00*/  UIADD3 UR4, UPT, UPT, UR44, 0x2300, URZ ;  /* 0x000023002c047890 */ /* 0x000fe2000fffe0ff */
[----:B------:R-:W-:Y:S01]  /*7e10*/  UMOV UR51, UR36 ;  /* 0x0000002400337c82 */ /* 0x000fe20008000000 */
[----:B------:R-:W-:Y:S02]  /*7e20*/  UIADD3 UR9, UPT, UPT, UR49, 0x40, URZ ;  /* 0x0000004031097890 */ /* 0x000fe4000fffe0ff */
[----:B------:R-:W-:Y:S02]  /*7e30*/  UIADD3 UR8, UPT, UPT, UR44, 0x2b00, URZ ;  /* 0x00002b002c087890 */ /* 0x000fe4000fffe0ff */
[----:B------:R-:W-:Y:S01]  /*7e40*/  MOV R98, UR4 ;  /* 0x0000000400627c02 */ /* 0x000fe20008000f00 */
[----:B------:R-:W-:Y:S01]  /*7e50*/  UMOV UR10, UR50 ;  /* 0x00000032000a7c82 */ /* 0x000fe20008000000 */
[----:B------:R-:W-:Y:S02]  /*7e60*/  UMOV UR11, UR36 ;  /* 0x00000024000b7c82 */ /* 0x000fe40008000000 */
[----:B------:R-:W-:Y:S01]  /*7e70*/  R2UR UR48, R98 ;  /* 0x00000000623072ca */ /* 0x000fe200000e0000 */
[----:B--2---:R-:W-:Y:S04]  /*7e80*/  UIADD3 UR4, UP0, UPT, UR6, 0x680, URZ ;  /* 0x0000068006047890 */ /* 0x004fe8000ff1e0ff */
[----:B------:R-:W-:Y:S09]  /*7e90*/  UIADD3.X UR5, UPT, UPT, URZ, UR7, URZ, UP0, !UPT ;  /* 0x00000007ff057290 */ /* 0x000ff200087fe4ff */
[----:B------:R2:W-:Y:S01]  /*7ea0*/  UTMASTG.3D [UR48], [UR4] ;  /* 0x00000030040073b5 */ /* 0x0005e20008010000 */
[----:B------:R2:W-:Y:S01]  /*7eb0*/  UTMASTG.3D [UR8], [UR4] ;  /* 0x00000008040073b5 */ /* 0x0005e20008010000 */
[----:B------:R0:W-:Y:S01]  /*7ec0*/  UTMACMDFLUSH ;  /* 0x00000000000079b7 */ /* 0x0001e20000000000 */
[----:B--2---:R-:W-:Y:S04]  /*7ed0*/  DEPBAR.LE SB0, 0x1 ;  /* 0x000080400000791a */ /* 0x004fe80000000000 */
.L_x_136:
[----:B------:R-:W-:Y:S05]  /*7ee0*/  BSYNC.RECONVERGENT B0 ;  /* 0x0000000000007941 */ /* 0x000fea0003800200 */
.L_x_135:
[----:B------:R-:W-:Y:S06]  /*7ef0*/  BAR.SYNC.DEFER_BLOCKING 0x1, 0x80 ;  /* 0x0042000000007b1d */ /* 0x000fec0000010000 */
[----:B------:R-:W2:Y:S01]  /*7f00*/  @P6 SYNCS.PHASECHK.TRANS64.TRYWAIT P0, [R107+URZ+0x1a0], R112 ;  /* 0x0001a0706b0065a7 */ /* 0x000ea200080011ff */
[----:B------:R-:W-:Y:S01]  /*7f10*/  BSSY B1, `(.L_x_137) ;  /* 0x0000020000017945 */ /* 0x000fe20003800000 */
[----:B--2---:R-:W-:Y:S03]  /*7f20*/  @P6 SEL R71, RZ, 0x1, !P0 ;  /* 0x00000001ff476807 */ /* 0x004fe60004000000 */
[----:B------:R-:W-:Y:S05]  /*7f30*/  @!P6 BRA `(.L_x_138) ;  /* 0x000000000074e947 */ /* 0x000fea0003800000 */
[----:B------:R-:W-:Y:S01]  /*7f40*/  ISETP.NE.AND P1, PT, R105, RZ, PT ;  /* 0x000000ff6900720c */ /* 0x000fe20003f25270 */
[----:B------:R-:W-:Y:S01]  /*7f50*/  BSSY B0, `(.L_x_139) ;  /* 0x0000009000007945 */ /* 0x000fe20003800000 */
[----:B------:R-:W-:Y:S11]  /*7f60*/  ISETP.NE.AND P0, PT, R71, RZ, PT ;  /* 0x000000ff4700720c */ /* 0x000ff60003f05270 */
[----:B------:R-:W-:Y:S05]  /*7f70*/  @P1 IMAD R0, R95, 0x1000, R88 ;  /* 0x000010005f001824 */ /* 0x000fea00078e0258 */
[----:B------:R-:W-:Y:S05]  /*7f80*/  @P1 IADD3 R3, PT, PT, R0, UR44, RZ ;  /* 0x0000002c00031c10 */ /* 0x000fea000fffe0ff */
[----:B------:R-:W-:Y:S01]  /*7f90*/  @P1 IMAD.IADD R3, R3, 0x1, R106 ;  /* 0x0000000103031824 */ /* 0x000fe200078e026a */
[----:B------:R-:W-:Y:S06]  /*7fa0*/  @P0 BRA `(.L_x_140) ;  /* 0x00000000000c0947 */ /* 0x000fec0003800000 */
[----:B------:R-:W-:Y:S04]  /*7fb0*/  SHF.L.U32 R2, R94, 0x1f, RZ ;  /* 0x0000001f5e027819 */ /* 0x000fe800000006ff */
[----:B------:R-:W2:Y:S02]  /*7fc0*/  SYNCS.PHASECHK.TRANS64.TRYWAIT P0, [R107+URZ+0x1a0], R2 ;  /* 0x0001a0026b0075a7 */ /* 0x000ea400080011ff */
[----:B--2---:R-:W-:Y:S05]  /*7fd0*/  @!P0 BRA `(.L_x_141) ;  /* 0x00000020001c8947 */ /* 0x004fea0003800000 */
.L_x_140:
[----:B------:R-:W-:Y:S05]  /*7fe0*/  BSYNC B0 ;  /* 0x0000000000007941 */ /* 0x000fea0003800000 */
.L_x_139:
[----:B------:R-:W-:Y:S01]  /*7ff0*/  ISETP.NE.AND P0, PT, R105, RZ, PT ;  /* 0x000000ff6900720c */ /* 0x000fe20003f05270 */
[----:B--2---:R-:W-:Y:S02]  /*8000*/  VIADD R107, R107, 0x1b0 ;  /* 0x000001b06b6b7836 */ /* 0x004fe40000000000 */
[----:B------:R-:W-:Y:S02]  /*8010*/  IMAD.U32 R2, RZ, RZ, UR46 ;  /* 0x0000002eff027e24 */ /* 0x000fe4000f8e00ff */
[----:B------:R-:W-:Y:S03]  /*8020*/  VIADD R95, R95, 0x1 ;  /* 0x000000015f5f7836 */ /* 0x000fe60000000000 */
[----:B------:R-:W-:Y:S05]  /*8030*/  PRMT R2, R2, 0x654, R107 ;  /* 0x0000065402027816 */ /* 0x000fea000000006b */
[----:B------:R2:W3:Y:S04]  /*8040*/  @P0 LDS.128 R72, [R0+UR44+0x300] ;  /* 0x0003002c00480984 */ /* 0x0004e80008000c00 */
[----:B------:R2:W4:Y:S01]  /*8050*/  @P0 LDS.128 R76, [R3+0x300] ;  /* 0x00030000034c0984 */ /* 0x0005220000000c00 */
        /* <DEDUP_REMOVED lines=11> */
.L_x_138:
[----:B------:R-:W-:Y:S05]  /*8110*/  BSYNC B1 ;  /* 0x0000000000017941 */ /* 0x000fea0003800000 */
.L_x_137:
[----:B--2---:R-:W-:Y:S05]  /*8120*/  VIADD R0, R39, 0x20 ;  /* 0x0000002027007836 */ /* 0x004fea0000000000 */
[----:B------:R-:W-:Y:S04]  /*8130*/  SHF.R.U32.HI R0, RZ, 0x15, R0 ;  /* 0x00000015ff007819 */ /* 0x000fe80000011600 */
[----:B------:R-:W-:Y:S11]  /*8140*/  LOP3.LUT P0, RZ, R0, 0x3, R91, 0x48, !PT ;  /* 0x0000000300ff7812 */ /* 0x000ff6000780485b */
[----:B------:R-:W-:Y:S02]  /*8150*/  @!UPT UIADD3 URZ, UPT, UPT, URZ, URZ, URZ ;  /* 0x000000fffffff290 */ /* 0x000fe4000fffe0ff */
[----:B------:R-:W-:Y:S05]  /*8160*/  @!P0 BRA `(.L_x_142) ;  /* 0x0000000000408947 */ /* 0x000fea0003800000 */
[----:B------:R-:W2:Y:S01]  /*8170*/  LDCU.64 UR8, c[0x4][0x70] ;  /* 0x01000e00ff0877ac */ /* 0x000ea20008000a00 */
[----:B------:R-:W-:Y:S01]  /*8180*/  MOV R3, 0x0 ;  /* 0x0000000000037802 */ /* 0x000fe20000000f00 */
[----:B------:R-:W-:Y:S02]  /*8190*/  HFMA2 R12, -RZ, RZ, 0, 5.9604644775390625e-08 ;  /* 0x00000001ff0c7431 */ /* 0x000fe400000001ff */
[----:B------:R-:W-:Y:S02]  /*81a0*/  IMAD.MOV.U32 R8, RZ, RZ, 0x192 ;  /* 0x00000192ff087424 */ /* 0x000fe400078e00ff */
[----:B------:R-:W-:Y:S01]  /*81b0*/  IMAD.MOV.U32 R13, RZ, RZ, RZ ;  /* 0x000000ffff0d7224 */ /* 0x000fe200078e00ff */
[----:B------:R-:W5:Y:S01]  /*81c0*/  LDCU.64 UR6, c[0x4][0x78] ;  /* 0x01000f00ff0677ac */ /* 0x000f620008000a00 */
[----:B------:R-:W1:Y:S01]  /*81d0*/  LDC.64 R2, c[0x4][R3] ;  /* 0x0100000003027b82 */ /* 0x000e620000000a00 */
[----:B------:R-:W3:Y:S01]  /*81e0*/  LDCU.64 UR4, c[0x4][0x10] ;  /* 0x01000200ff0477ac */ /* 0x000ee20008000a00 */
[----:B--2---:R-:W-:Y:S01]  /*81f0*/  MOV R5, UR9 ;  /* 0x0000000900057c02 */ /* 0x004fe20008000f00 */
[----:B------:R-:W-:Y:S01]  /*8200*/  IMAD.U32 R4, RZ, RZ, UR8 ;  /* 0x00000008ff047e24 */ /* 0x000fe2000f8e00ff */
[----:B-----5:R-:W-:Y:S01]  /*8210*/  MOV R7, UR7 ;  /* 0x0000000700077c02 */ /* 0x020fe20008000f00 */
[----:B------:R-:W-:Y:S01]  /*8220*/  IMAD.U32 R6, RZ, RZ, UR6 ;  /* 0x00000006ff067e24 */ /* 0x000fe2000f8e00ff */
[----:B---3--:R-:W-:Y:S01]  /*8230*/  MOV R11, UR5 ;  /* 0x00000005000b7c02 */ /* 0x008fe20008000f00 */
[----:B------:R-:W-:Y:S02]  /*8240*/  IMAD.U32 R10, RZ, RZ, UR4 ;  /* 0x00000004ff0a7e24 */ /* 0x000fe4000f8e00ff */
[----:B------:R-:W-:Y:S07]  /*8250*/  LEPC R20, `(.L_x_142) ;  /* 0x000000001014794e */ /* 0x000fee0000000000 */
[----:B-1--4-:R-:W-:Y:S05]  /*8260*/  CALL.ABS.NOINC R2 ;  /* 0x0000000002007343 */ /* 0x012fea0003c00000 */
.L_x_142:
[----:B------:R-:W-:Y:S01]  /*8270*/  ISETP.NE.AND P0, PT, R99, RZ, PT ;  /* 0x000000ff6300720c */ /* 0x000fe20003f05270 */
[----:B------:R-:W-:Y:S05]  /*8280*/  WARPSYNC.ALL ;  /* 0x0000000000007948 */ /* 0x000fea0003800000 */
[----:B------:R-:W-:Y:S01]  /*8290*/  R2UR UR4, R39 ;  /* 0x00000000270472ca */ /* 0x000fe200000e0000 */
[----:B------:R-:W-:Y:S01]  /*82a0*/  BSSY.RECONVERGENT B0, `(.L_x_143) ;  /* 0x00000a0000007945 */ /* 0x000fe20003800200 */
[-C--:B---3--:R-:W-:Y:S02]  /*82b0*/  F2FP.F16.E5M2.UNPACK_B R42, R72.reuse ;  /* 0x00000048ff2a723e */ /* 0x088fe400020004ff */
[----:B------:R-:W-:Y:S02]  /*82c0*/  F2FP.F16.E5M2.UNPACK_B R72, R72.H1 ;  /* 0x00000048ff48723e */ /* 0x000fe400030004ff */
[-C--:B------:R-:W-:Y:S01]  /*82d0*/  F2FP.F16.E5M2.UNPACK_B R46, R73.reuse ;  /* 0x00000049ff2e723e */ /* 0x080fe200020004ff */
[--C-:B------:R-:W-:Y:S01]  /*82e0*/  HADD2.F32 R40, -RZ, R42.reuse.H0_H0 ;  /* 0x2000002aff287230 */ /* 0x100fe20000004100 */
[----:B------:R-:W-:Y:S01]  /*82f0*/  F2FP.F16.E5M2.UNPACK_B R73, R73.H1 ;  /* 0x00000049ff49723e */ /* 0x000fe200030004ff */
[----:B------:R-:W-:Y:S01]  /*8300*/  HADD2.F32 R42, -RZ, R42.H1_H1 ;  /* 0x3000002aff2a7230 */ /* 0x000fe20000004100 */
[-C--:B------:R-:W-:Y:S01]  /*8310*/  F2FP.F16.E5M2.UNPACK_B R50, R74.reuse ;  /* 0x0000004aff32723e */ /* 0x080fe200020004ff */
[----:B------:R-:W-:Y:S01]  /*8320*/  HADD2.F32 R43, -RZ, R72.H0_H0 ;  /* 0x20000048ff2b7230 */ /* 0x000fe20000004100 */
[----:B------:R-:W-:Y:S01]  /*8330*/  F2FP.F16.E5M2.UNPACK_B R74, R74.H1 ;  /* 0x0000004aff4a723e */ /* 0x000fe200030004ff */
[----:B------:R-:W2:Y:S01]  /*8340*/  LDTM.x32 R4, tmem[UR4+0x20] ;  /* 0x00002004000479ee */ /* 0x000ea200082c0000 */
[----:B------:R-:W-:Y:S01]  /*8350*/  NOP ;  /* 0x0000000000007918 */ /* 0x000fe20000000000 */
[----:B------:R-:W-:Y:S01]  /*8360*/  IADD3 R92, PT, PT, R92, 0x210, RZ ;  /* 0x000002105c5c7810 */ /* 0x000fe20007ffe0ff */
[--C-:B------:R-:W-:Y:S01]  /*8370*/  HADD2.F32 R45, -RZ, R46.reuse.H0_H0 ;  /* 0x2000002eff2d7230 */ /* 0x100fe20000004100 */
[----:B------:R-:W-:Y:S01]  /*8380*/  F2FP.F16.E5M2.UNPACK_B R54, R75 ;  /* 0x0000004bff36723e */ /* 0x000fe200020004ff */
[----:B------:R-:W-:Y:S01]  /*8390*/  HADD2.F32 R46, -RZ, R46.H1_H1 ;  /* 0x3000002eff2e7230 */ /* 0x000fe20000004100 */
[----:B------:R-:W-:Y:S01]  /*83a0*/  LOP3.LUT R92, R92, 0xfefffff8, RZ, 0xc0, !PT ;  /* 0xfefffff85c5c7812 */ /* 0x000fe200078ec0ff */
[--C-:B------:R-:W-:Y:S01]  /*83b0*/  HADD2.F32 R49, -RZ, R50.reuse.H0_H0 ;  /* 0x20000032ff317230 */ /* 0x100fe20000004100 */
[----:B----4-:R-:W-:Y:S01]  /*83c0*/  F2FP.F16.E5M2.UNPACK_B R58, R76 ;  /* 0x0000004cff3a723e */ /* 0x010fe200020004ff */
[----:B------:R-:W-:Y:S01]  /*83d0*/  HADD2.F32 R50, -RZ, R50.H1_H1 ;  /* 0x30000032ff327230 */ /* 0x000fe20000004100 */
[----:B--2---:R2:W-:Y:S01]  /*83e0*/  SYNCS.ARRIVE.TRANS64.RED.A1T0 RZ, [R92+URZ], RZ ;  /* 0x000000ff5cff79a7 */ /* 0x0045e200081004ff */
[--C-:B------:R-:W-:Y:S01]  /*83f0*/  HADD2.F32 R53, -RZ, R54.reuse.H0_H0 ;  /* 0x20000036ff357230 */ /* 0x100fe20000004100 */
[----:B------:R-:W-:Y:S01]  /*8400*/  F2FP.F16.E5M2.UNPACK_B R62, R77 ;  /* 0x0000004dff3e723e */ /* 0x000fe200020004ff */
[----:B------:R-:W-:Y:S01]  /*8410*/  HADD2.F32 R54, -RZ, R54.H1_H1 ;  /* 0x30000036ff367230 */ /* 0x000fe20000004100 */
[----:B------:R-:W-:Y:S01]  /*8420*/  F2FP.F16.E5M2.UNPACK_B R66, R78 ;  /* 0x0000004eff42723e */ /* 0x000fe200020004ff */
[--C-:B------:R-:W-:Y:S01]  /*8430*/  HADD2.F32 R57, -RZ, R58.reuse.H0_H0 ;  /* 0x2000003aff397230 */ /* 0x100fe20000004100 */
[----:B------:R-:W-:Y:S01]  /*8440*/  F2FP.F16.E5M2.UNPACK_B R70, R79 ;  /* 0x0000004fff46723e */ /* 0x000fe200020004ff */
[----:B------:R-:W-:Y:S01]  /*8450*/  HADD2.F32 R58, -RZ, R58.H1_H1 ;  /* 0x3000003aff3a7230 */ /* 0x000fe20000004100 */
[----:B------:R-:W-:Y:S01]  /*8460*/  F2FP.F16.E5M2.UNPACK_B R75, R75.H1 ;  /* 0x0000004bff4b723e */ /* 0x000fe200030004ff */
[--C-:B------:R-:W-:Y:S01]  /*8470*/  HADD2.F32 R61, -RZ, R62.reuse.H0_H0 ;  /* 0x2000003eff3d7230 */ /* 0x100fe20000004100 */
[----:B------:R-:W-:Y:S01]  /*8480*/  F2FP.F16.E5M2.UNPACK_B R76, R76.H1 ;  /* 0x0000004cff4c723e */ /* 0x000fe200030004ff */
[----:B------:R-:W-:Y:S01]  /*8490*/  HADD2.F32 R63, -RZ, R62.H1_H1 ;  /* 0x3000003eff3f7230 */ /* 0x000fe20000004100 */
[----:B------:R-:W-:Y:S01]  /*84a0*/  F2FP.F16.E5M2.UNPACK_B R77, R77.H1 ;  /* 0x0000004dff4d723e */ /* 0x000fe200030004ff */
[--C-:B------:R-:W-:Y:S02]  /*84b0*/  HADD2.F32 R65, -RZ, R66.reuse.H0_H0 ;  /* 0x20000042ff417230 */ /* 0x100fe40000004100 */
[C---:B------:R-:W-:Y:S01]  /*84c0*/  FMUL R4, R38.reuse, R4 ;  /* 0x0000000426047220 */ /* 0x040fe20000400000 */
        /* <DEDUP_REMOVED lines=16> */
[--C-:B------:R-:W-:Y:S02]  /*85d0*/  HADD2.F32 R69, -RZ, R70.reuse.H0_H0 ;  /* 0x20000046ff457230 */ /* 0x100fe40000004100 */
[C---:B------:R-:W-:Y:S01]  /*85e0*/  FMUL R28, R38.reuse, R32 ;  /* 0x00000020261c7220 */ /* 0x040fe20000400000 */
[----:B------:R-:W-:Y:S02]  /*85f0*/  HADD2.F32 R70, -RZ, R70.H1_H1 ;  /* 0x30000046ff467230 */ /* 0x000fe40000004100 */
[C---:B------:R-:W-:Y:S01]  /*8600*/  FMUL R29, R38.reuse, R33 ;  /* 0x00000021261d7220 */ /* 0x040fe20000400000 */
[----:B------:R-:W-:Y:S02]  /*8610*/  HADD2.F32 R44, -RZ, R72.H1_H1 ;  /* 0x30000048ff2c7230 */ /* 0x000fe40000004100 */
[C---:B------:R-:W-:Y:S01]  /*8620*/  FMUL R6, R38.reuse, R6 ;  /* 0x0000000626067220 */ /* 0x040fe20000400000 */
[C---:B------:R-:W-:Y:S01]  /*8630*/  FMUL R7, R38.reuse, R7 ;  /* 0x0000000726077220 */ /* 0x040fe20000400000 */
[--C-:B------:R-:W-:Y:S02]  /*8640*/  HADD2.F32 R47, -RZ, R73.reuse.H0_H0 ;  /* 0x20000049ff2f7230 */ /* 0x100fe40000004100 */
[C---:B------:R-:W-:Y:S01]  /*8650*/  FMUL R10, R38.reuse, R10 ;  /* 0x0000000a260a7220 */ /* 0x040fe20000400000 */
[C---:B------:R-:W-:Y:S01]  /*8660*/  FFMA R6, R41.reuse, R43, R6 ;  /* 0x0000002b29067223 */ /* 0x040fe20000000006 */
[----:B------:R-:W-:Y:S02]  /*8670*/  HADD2.F32 R48, -RZ, R73.H1_H1 ;  /* 0x30000049ff307230 */ /* 0x000fe40000004100 */
[C---:B------:R-:W-:Y:S01]  /*8680*/  FFMA R7, R41.reuse, R44, R7 ;  /* 0x0000002c29077223 */ /* 0x040fe20000000007 */
[C---:B------:R-:W-:Y:S01]  /*8690*/  FFMA R8, R41.reuse, R45, R8 ;  /* 0x0000002d29087223 */ /* 0x040fe20000000008 */
[C---:B------:R-:W-:Y:S01]  /*86a0*/  FFMA R9, R41.reuse, R46, R9 ;  /* 0x0000002e29097223 */ /* 0x040fe20000000009 */
[----:B------:R-:W-:Y:S01]  /*86b0*/  FFMA R10, R41, R47, R10 ;  /* 0x0000002f290a7223 */ /* 0x000fe2000000000a */
[C---:B------:R-:W-:Y:S01]  /*86c0*/  FMUL R11, R38.reuse, R11 ;  /* 0x0000000b260b7220 */ /* 0x040fe20000400000 */
[----:B------:R-:W-:Y:S01]  /*86d0*/  F2FP.F16.E5M2.UNPACK_B R78, R78.H1 ;  /* 0x0000004eff4e723e */ /* 0x000fe200030004ff */
[--C-:B------:R-:W-:Y:S01]  /*86e0*/  HADD2.F32 R51, -RZ, R74.reuse.H0_H0 ;  /* 0x2000004aff337230 */ /* 0x100fe20000004100 */
[----:B-1----:R-:W-:Y:S01]  /*86f0*/  F2FP.SATFINITE.E5M2.F32.PACK_AB_MERGE_C R100, R7, R6, RZ ;  /* 0x000000060764723e */ /* 0x002fe200048060ff */
[C---:B------:R-:W-:Y:S01]  /*8700*/  FFMA R11, R41.reuse, R48, R11 ;  /* 0x00000030290b7223 */ /* 0x040fe2000000000b */
[C---:B------:R-:W-:Y:S01]  /*8710*/  FFMA R12, R41.reuse, R49, R12 ;  /* 0x00000031290c7223 */ /* 0x040fe2000000000c */
[----:B------:R-:W-:Y:S01]  /*8720*/  FFMA R13, R41, R50, R13 ;  /* 0x00000032290d7223 */ /* 0x000fe2000000000d */
[----:B------:R-:W-:Y:S01]  /*8730*/  F2FP.SATFINITE.E5M2.F32.PACK_AB_MERGE_C R100, R5, R4, R100 ;  /* 0x000000040564723e */ /* 0x000fe20004806064 */
[----:B------:R-:W-:Y:S01]  /*8740*/  HADD2.F32 R52, -RZ, R74.H1_H1 ;  /* 0x3000004aff347230 */ /* 0x000fe20000004100 */
[----:B------:R-:W-:Y:S01]  /*8750*/  F2FP.SATFINITE.E5M2.F32.PACK_AB_MERGE_C R101, R11, R10, RZ ;  /* 0x0000000a0b65723e */ /* 0x000fe200048060ff */
[C---:B------:R-:W-:Y:S01]  /*8760*/  FMUL R14, R38.reuse, R14 ;  /* 0x0000000e260e7220 */ /* 0x040fe20000400000 */
[C---:B------:R-:W-:Y:S01]  /*8770*/  FMUL R15, R38.reuse, R15 ;  /* 0x0000000f260f7220 */ /* 0x040fe20000400000 */
[--C-:B------:R-:W-:Y:S01]  /*8780*/  HADD2.F32 R55, -RZ, R75.reuse.H0_H0 ;  /* 0x2000004bff377230 */ /* 0x100fe20000004100 */
[----:B------:R-:W-:Y:S01]  /*8790*/  F2FP.SATFINITE.E5M2.F32.PACK_AB_MERGE_C R101, R9, R8, R101 ;  /* 0x000000080965723e */ /* 0x000fe20004806065 */
[C---:B------:R-:W-:Y:S01]  /*87a0*/  FFMA R14, R41.reuse, R51, R14 ;  /* 0x00000033290e7223 */ /* 0x040fe2000000000e */
[C---:B------:R-:W-:Y:S01]  /*87b0*/  FFMA R15, R41.reuse, R52, R15 ;  /* 0x00000034290f7223 */ /* 0x040fe2000000000f */
[C---:B------:R-:W-:Y:S01]  /*87c0*/  FFMA R16, R41.reuse, R53, R16 ;  /* 0x0000003529107223 */ /* 0x040fe20000000010 */
[C---:B------:R-:W-:Y:S01]  /*87d0*/  FFMA R17, R41.reuse, R54, R17 ;  /* 0x0000003629117223 */ /* 0x040fe20000000011 */
        /* <DEDUP_REMOVED lines=15> */
[C---:B------:R-:W-:Y:S01]  /*88d0*/  FFMA R23, R41.reuse, R60, R23 ;  /* 0x0000003c29177223 */ /* 0x040fe20000000017 */
[C---:B------:R-:W-:Y:S01]  /*88e0*/  FMUL R27, R38.reuse, R27 ;  /* 0x0000001b261b7220 */ /* 0x040fe20000400000 */
[C---:B------:R-:W-:Y:S01]  /*88f0*/  FFMA R0, R41.reuse, R61, R0 ;  /* 0x0000003d29007223 */ /* 0x040fe20000000000 */
[----:B------:R-:W-:Y:S01]  /*8900*/  F2FP.F16.E5M2.UNPACK_B R79, R79.H1 ;  /* 0x0000004fff4f723e */ /* 0x000fe200030004ff */
        /* <DEDUP_REMOVED lines=16> */
[----:B------:R-:W-:Y:S01]  /*8a10*/  FFMA R28, R41, R69, R28 ;  /* 0x00000045291c7223 */ /* 0x000fe2000000001c */
[----:B------:R-:W-:Y:S01]  /*8a20*/  F2FP.SATFINITE.E5M2.F32.PACK_AB_MERGE_C R103, R19, R18, RZ ;  /* 0x000000121367723e */ /* 0x000fe200048060ff */
        /* <DEDUP_REMOVED lines=14> */
[----:B--2---:R-:W-:Y:S03]  /*8b10*/  IADD3 R92, PT, PT, R36, 0x1, RZ ;  /* 0x00000001245c7810 */ /* 0x004fe60007ffe0ff */
        /* <DEDUP_REMOVED lines=10> */
[----:B------:R-:W-:Y:S02]  /*8bc0*/  UIADD3 UR13, UPT, UPT, UR49, 0x20, URZ ;  /* 0x00000020310d7890 */ /* 0x000fe4000fffe0ff */
[----:B------:R-:W-:Y:S01]  /*8bd0*/  UIADD3 UR12, UPT, UPT, UR44, 0x3300, URZ ;  /* 0x000033002c0c7890 */ /* 0x000fe2000fffe0ff */
[----:B------:R-:W-:Y:S01]  /*8be0*/  UMOV UR14, UR50 ;  /* 0x00000032000e7c82 */ /* 0x000fe20008000000 */
[----:B------:R-:W-:Y:S01]  /*8bf0*/  UMOV UR15, UR36 ;  /* 0x00000024000f7c82 */ /* 0x000fe20008000000 */
[----:B------:R-:W-:Y:S02]  /*8c00*/  UIADD3 UR9, UPT, UPT, UR49, 0x60, URZ ;  /* 0x0000006031097890 */ /* 0x000fe4000fffe0ff */
[----:B------:R-:W-:Y:S01]  /*8c10*/  UIADD3 UR8, UPT, UPT, UR44, 0x3b00, URZ ;  /* 0x00003b002c087890 */ /* 0x000fe2000fffe0ff */
[----:B------:R-:W-:Y:S01]  /*8c20*/  UMOV UR10, UR50 ;  /* 0x00000032000a7c82 */ /* 0x000fe20008000000 */
[----:B------:R-:W-:Y:S01]  /*8c30*/  UMOV UR11, UR36 ;  /* 0x00000024000b7c82 */ /* 0x000fe20008000000 */
[----:B--2---:R-:W-:Y:S04]  /*8c40*/  UIADD3 UR4, UP0, UPT, UR6, 0x680, URZ ;  /* 0x0000068006047890 */ /* 0x004fe8000ff1e0ff */
[----:B------:R-:W-:Y:S09]  /*8c50*/  UIADD3.X UR5, UPT, UPT, URZ, UR7, URZ, UP0, !UPT ;  /* 0x00000007ff057290 */ /* 0x000ff200087fe4ff */
[----:B------:R2:W-:Y:S01]  /*8c60*/  UTMASTG.3D [UR12], [UR4] ;  /* 0x0000000c040073b5 */ /* 0x0005e20008010000 */
[----:B------:R2:W-:Y:S01]  /*8c70*/  UTMASTG.3D [UR8], [UR4] ;  /* 0x00000008040073b5 */ /* 0x0005e20008010000 */
[----:B------:R0:W-:Y:S01]  /*8c80*/  UTMACMDFLUSH ;  /* 0x00000000000079b7 */ /* 0x0001e20000000000 */
[----:B--2---:R-:W-:Y:S04]  /*8c90*/  DEPBAR.LE SB0, 0x1 ;  /* 0x000080400000791a */ /* 0x004fe80000000000 */
.L_x_144:
[----:B------:R-:W-:Y:S05]  /*8ca0*/  BSYNC.RECONVERGENT B0 ;  /* 0x0000000000007941 */ /* 0x000fea0003800200 */
.L_x_143:
[----:B------:R-:W-:Y:S01]  /*8cb0*/  BAR.SYNC.DEFER_BLOCKING 0x1, 0x80 ;  /* 0x0042000000007b1d */ /* 0x000fe20000010000 */
[----:B------:R-:W-:Y:S01]  /*8cc0*/  ISETP.NE.AND P0, PT, R93, 0x2, PT ;  /* 0x000000025d00780c */ /* 0x000fe20003f05270 */
[----:B------:R-:W-:Y:S01]  /*8cd0*/  UISETP.NE.AND UP0, UPT, UR45, URZ, UPT ;  /* 0x000000ff2d00728c */ /* 0x000fe2000bf05270 */
[----:B------:R-:W-:Y:S01]  /*8ce0*/  ISETP.NE.AND P1, PT, R92, 0x4, PT ;  /* 0x000000045c00780c */ /* 0x000fe20003f25270 */
[----:B------:R-:W-:Y:S01]  /*8cf0*/  UIADD3 UR20, UPT, UPT, UR37, UR61, URZ ;  /* 0x0000003d25147290 */ /* 0x000fe2000fffe0ff */
[----:B------:R-:W-:Y:S01]  /*8d00*/  SEL R3, RZ, 0x1, P0 ;  /* 0x00000001ff037807 */ /* 0x000fe20000000000 */
[----:B------:R-:W-:Y:S01]  /*8d10*/  UIADD3 UR24, UPT, UPT, UR38, UR62, URZ ;  /* 0x0000003e26187290 */ /* 0x000fe2000fffe0ff */
[----:B------:R-:W-:Y:S02]  /*8d20*/  SEL R0, RZ, 0x1, P1 ;  /* 0x00000001ff007807 */ /* 0x000fe40000800000 */
[----:B------:R-:W-:Y:S02]  /*8d30*/  LOP3.LUT R96, R96, R3, RZ, 0x3c, !PT ;  /* 0x0000000360607212 */ /* 0x000fe400078e3cff */
[----:B------:R-:W-:Y:S02]  /*8d40*/  LOP3.LUT R97, R97, R0, RZ, 0x3c, !PT ;  /* 0x0000000061617212 */ /* 0x000fe400078e3cff */
[----:B------:R-:W-:Y:S02]  /*8d50*/  SEL R93, R93, RZ, P0 ;  /* 0x000000ff5d5d7207 */ /* 0x000fe40000000000 */
[----:B------:R-:W-:Y:S01]  /*8d60*/  SEL R36, R92, RZ, P1 ;  /* 0x000000ff5c247207 */ /* 0x000fe20000800000 */
[----:B------:R-:W-:Y:S01]  /*8d70*/  UMOV UR36, UR59 ;  /* 0x0000003b00247c82 */ /* 0x000fe20008000000 */
[----:B------:R-:W-:Y:S05]  /*8d80*/  BRA.U UP0, `(.L_x_145) ;  /* 0xffffffd500907547 */ /* 0x000fea000b83ffff */
[----:B------:R-:W-:Y:S05]  /*8d90*/  EXIT ;  /* 0x000000000000794d */ /* 0x000fea0003800000 */
.L_x_25:
[----:B--2---:R2:W3:Y:S02]  /*8da0*/  SYNCS.PHASECHK.TRANS64.TRYWAIT P0, [R3+URZ+0x240], R2 ;  /* 0x00024002030075a7 */ /* 0x0044e400080011ff */
[----:B---3--:R-:W-:Y:S05]  /*8db0*/  @!P0 NANOSLEEP.SYNCS 0x989680 ;  /* 0x009896800000895d */ /* 0x008fea0003900000 */
[----:B------:R-:W3:Y:S02]  /*8dc0*/  @!P0 SYNCS.PHASECHK.TRANS64 P0, [R3+URZ+0x240], R2 ;  /* 0x00024002030085a7 */ /* 0x000ee400080010ff */
[----:B---3--:R-:W-:Y:S05]  /*8dd0*/  @!P0 BRA `(.L_x_25) ;  /* 0xfffffffc00f08947 */ /* 0x008fea000383ffff */
[----:B------:R-:W-:Y:S05]  /*8de0*/  BRA `(.L_x_146) ;  /* 0xffffff8c00c87947 */ /* 0x000fea000383ffff */
.L_x_28:
[----:B-1----:R-:W-:-:S07]  /*8df0*/  MOV R0, UR33 ;  /* 0x0000002100007c02 */ /* 0x002fce0008000f00 */
.L_x_147:
[----:B-1----:R1:W2:Y:S02]  /*8e00*/  SYNCS.PHASECHK.TRANS64.TRYWAIT P0, [R0+URZ+0xd0], R3 ;  /* 0x0000d003000075a7 */ /* 0x0022a400080011ff */
[----:B--2---:R-:W-:Y:S05]  /*8e10*/  @!P0 NANOSLEEP.SYNCS 0x989680 ;  /* 0x009896800000895d */ /* 0x004fea0003900000 */
[----:B------:R-:W2:Y:S02]  /*8e20*/  @!P0 SYNCS.PHASECHK.TRANS64 P0, [R0+URZ+0xd0], R3 ;  /* 0x0000d003000085a7 */ /* 0x000ea400080010ff */
[----:B--2---:R-:W-:Y:S05]  /*8e30*/  @!P0 BRA `(.L_x_147) ;  /* 0xfffffffc00f08947 */ /* 0x004fea000383ffff */
[----:B------:R-:W-:Y:S05]  /*8e40*/  BRA `(.L_x_27) ;  /* 0xffffff9000207947 */ /* 0x000fea000383ffff */
.L_x_35:
[----:B-1----:R-:W-:-:S07]  /*8e50*/  MOV R0, UR17 ;  /* 0x0000001100007c02 */ /* 0x002fce0008000f00 */
.L_x_148:
[----:B-1----:R1:W2:Y:S02]  /*8e60*/  SYNCS.PHASECHK.TRANS64.TRYWAIT P0, [R0+URZ+0xd0], R3 ;  /* 0x0000d003000075a7 */ /* 0x0022a400080011ff */
[----:B--2---:R-:W-:Y:S05]  /*8e70*/  @!P0 NANOSLEEP.SYNCS 0x989680 ;  /* 0x009896800000895d */ /* 0x004fea0003900000 */
[----:B------:R-:W2:Y:S02]  /*8e80*/  @!P0 SYNCS.PHASECHK.TRANS64 P0, [R0+URZ+0xd0], R3 ;  /* 0x0000d003000085a7 */ /* 0x000ea400080010ff */
[----:B--2---:R-:W-:Y:S05]  /*8e90*/  @!P0 BRA `(.L_x_148) ;  /* 0xfffffffc00f08947 */ /* 0x004fea000383ffff */
[----:B------:R-:W-:Y:S05]  /*8ea0*/  BRA `(.L_x_34) ;  /* 0xffffff9000e07947 */ /* 0x000fea000383ffff */
.L_x_40:
[----:B-1----:R1:W2:Y:S02]  /*8eb0*/  SYNCS.PHASECHK.TRANS64.TRYWAIT P0, [R3+URZ+0x1d0], R0 ;  /* 0x0001d000030075a7 */ /* 0x0022a400080011ff */
[----:B--2---:R-:W-:Y:S05]  /*8ec0*/  @!P0 NANOSLEEP.SYNCS 0x989680 ;  /* 0x009896800000895d */ /* 0x004fea0003900000 */
[----:B------:R-:W2:Y:S02]  /*8ed0*/  @!P0 SYNCS.PHASECHK.TRANS64 P0, [R3+URZ+0x1d0], R0 ;  /* 0x0001d000030085a7 */ /* 0x000ea400080010ff */
[----:B--2---:R-:W-:Y:S05]  /*8ee0*/  @!P0 BRA `(.L_x_40) ;  /* 0xfffffffc00f08947 */ /* 0x004fea000383ffff */
[----:B------:R-:W-:Y:S05]  /*8ef0*/  BRA `(.L_x_149) ;  /* 0xffffff9400887947 */ /* 0x000fea000383ffff */
.L_x_44:
[----:B-1----:R-:W-:-:S07]  /*8f00*/  MOV R0, UR4 ;  /* 0x0000000400007c02 */ /* 0x002fce0008000f00 */
.L_x_150:
[----:B-1----:R1:W2:Y:S02]  /*8f10*/  SYNCS.PHASECHK.TRANS64.TRYWAIT P0, [R0+URZ], R3 ;  /* 0x00000003000075a7 */ /* 0x0022a400080011ff */
[----:B--2---:R-:W-:Y:S05]  /*8f20*/  @!P0 NANOSLEEP.SYNCS 0x989680 ;  /* 0x009896800000895d */ /* 0x004fea0003900000 */
[----:B------:R-:W2:Y:S02]  /*8f30*/  @!P0 SYNCS.PHASECHK.TRANS64 P0, [R0+URZ], R3 ;  /* 0x00000003000085a7 */ /* 0x000ea400080010ff */
[----:B--2---:R-:W-:Y:S05]  /*8f40*/  @!P0 BRA `(.L_x_150) ;  /* 0xfffffffc00f08947 */ /* 0x004fea000383ffff */
[----:B------:R-:W-:Y:S05]  /*8f50*/  BRA `(.L_x_151) ;  /* 0xffffff9c002c7947 */ /* 0x000fea000383ffff */
.L_x_45:
[----:B------:R-:W-:-:S07]  /*8f60*/  MOV R0, UR5 ;  /* 0x0000000500007c02 */ /* 0x000fce0008000f00 */
.L_x_152:
[----:B-1----:R1:W2:Y:S02]  /*8f70*/  SYNCS.PHASECHK.TRANS64.TRYWAIT P0, [R0+URZ], R3 ;  /* 0x00000003000075a7 */ /* 0x0022a400080011ff */
[----:B--2---:R-:W-:Y:S05]  /*8f80*/  @!P0 NANOSLEEP.SYNCS 0x989680 ;  /* 0x009896800000895d */ /* 0x004fea0003900000 */
[----:B------:R-:W2:Y:S02]  /*8f90*/  @!P0 SYNCS.PHASECHK.TRANS64 P0, [R0+URZ], R3 ;  /* 0x00000003000085a7 */ /* 0x000ea400080010ff */
[----:B--2---:R-:W-:Y:S05]  /*8fa0*/  @!P0 BRA `(.L_x_152) ;  /* 0xfffffffc00f08947 */ /* 0x004fea000383ffff */
[----:B------:R-:W-:Y:S05]  /*8fb0*/  BRA `(.L_x_153) ;  /* 0xffffff9c00387947 */ /* 0x000fea000383ffff */
.L_x_46:
[----:B------:R-:W-:-:S07]  /*8fc0*/  MOV R0, UR5 ;  /* 0x0000000500007c02 */ /* 0x000fce0008000f00 */
.L_x_154:
[----:B-1----:R1:W2:Y:S02]  /*8fd0*/  SYNCS.PHASECHK.TRANS64.TRYWAIT P0, [R0+URZ], R3 ;  /* 0x00000003000075a7 */ /* 0x0022a400080011ff */
[----:B--2---:R-:W-:Y:S05]  /*8fe0*/  @!P0 NANOSLEEP.SYNCS 0x989680 ;  /* 0x009896800000895d */ /* 0x004fea0003900000 */
[----:B------:R-:W2:Y:S02]  /*8ff0*/  @!P0 SYNCS.PHASECHK.TRANS64 P0, [R0+URZ], R3 ;  /* 0x00000003000085a7 */ /* 0x000ea400080010ff */
[----:B--2---:R-:W-:Y:S05]  /*9000*/  @!P0 BRA `(.L_x_154) ;  /* 0xfffffffc00f08947 */ /* 0x004fea000383ffff */
[----:B------:R-:W-:Y:S05]  /*9010*/  BRA `(.L_x_155) ;  /* 0xffffff9c00447947 */ /* 0x000fea000383ffff */
.L_x_47:
[----:B------:R-:W-:-:S07]  /*9020*/  MOV R0, UR5 ;  /* 0x0000000500007c02 */ /* 0x000fce0008000f00 */
.L_x_156:
[----:B-1----:R1:W2:Y:S02]  /*9030*/  SYNCS.PHASECHK.TRANS64.TRYWAIT P0, [R0+URZ], R3 ;  /* 0x00000003000075a7 */ /* 0x0022a400080011ff */
[----:B--2---:R-:W-:Y:S05]  /*9040*/  @!P0 NANOSLEEP.SYNCS 0x989680 ;  /* 0x009896800000895d */ /* 0x004fea0003900000 */
[----:B------:R-:W2:Y:S02]  /*9050*/  @!P0 SYNCS.PHASECHK.TRANS64 P0, [R0+URZ], R3 ;  /* 0x00000003000085a7 */ /* 0x000ea400080010ff */
[----:B--2---:R-:W-:Y:S05]  /*9060*/  @!P0 BRA `(.L_x_156) ;  /* 0xfffffffc00f08947 */ /* 0x004fea000383ffff */
[----:B------:R-:W-:Y:S05]  /*9070*/  BRA `(.L_x_157) ;  /* 0xffffff9c00507947 */ /* 0x000fea000383ffff */
.L_x_48:
[----:B------:R-:W-:-:S07]  /*9080*/  MOV R0, UR5 ;  /* 0x0000000500007c02 */ /* 0x000fce0008000f00 */
.L_x_158:
[----:B-1----:R1:W2:Y:S02]  /*9090*/  SYNCS.PHASECHK.TRANS64.TRYWAIT P0, [R0+URZ], R3 ;  /* 0x00000003000075a7 */ /* 0x0022a400080011ff */
[----:B--2---:R-:W-:Y:S05]  /*90a0*/  @!P0 NANOSLEEP.SYNCS 0x989680 ;  /* 0x009896800000895d */ /* 0x004fea0003900000 */
[----:B------:R-:W2:Y:S02]  /*90b0*/  @!P0 SYNCS.PHASECHK.TRANS64 P0, [R0+URZ], R3 ;  /* 0x00000003000085a7 */ /* 0x000ea400080010ff */
[----:B--2---:R-:W-:Y:S05]  /*90c0*/  @!P0 BRA `(.L_x_158) ;  /* 0xfffffffc00f08947 */ /* 0x004fea000383ffff */
[----:B------:R-:W-:Y:S05]  /*90d0*/  BRA `(.L_x_159) ;  /* 0xffffff9c005c7947 */ /* 0x000fea000383ffff */
.L_x_49:
[----:B------:R-:W-:-:S07]  /*90e0*/  MOV R0, UR5 ;  /* 0x0000000500007c02 */ /* 0x000fce0008000f00 */
.L_x_160:
[----:B-1----:R1:W2:Y:S02]  /*90f0*/  SYNCS.PHASECHK.TRANS64.TRYWAIT P0, [R0+URZ], R3 ;  /* 0x00000003000075a7 */ /* 0x0022a400080011ff */
[----:B--2---:R-:W-:Y:S05]  /*9100*/  @!P0 NANOSLEEP.SYNCS 0x989680 ;  /* 0x009896800000895d */ /* 0x004fea0003900000 */
[----:B------:R-:W2:Y:S02]  /*9110*/  @!P0 SYNCS.PHASECHK.TRANS64 P0, [R0+URZ], R3 ;  /* 0x00000003000085a7 */ /* 0x000ea400080010ff */
[----:B--2---:R-:W-:Y:S05]  /*9120*/  @!P0 BRA `(.L_x_160) ;  /* 0xfffffffc00f08947 */ /* 0x004fea000383ffff */
[----:B------:R-:W-:Y:S05]  /*9130*/  BRA `(.L_x_161) ;  /* 0xffffff9c00687947 */ /* 0x000fea000383ffff */
.L_x_50:
[----:B------:R-:W-:-:S07]  /*9140*/  MOV R0, UR5 ;  /* 0x0000000500007c02 */ /* 0x000fce0008000f00 */
.L_x_162:
[----:B-1----:R1:W2:Y:S02]  /*9150*/  SYNCS.PHASECHK.TRANS64.TRYWAIT P0, [R0+URZ], R3 ;  /* 0x00000003000075a7 */ /* 0x0022a400080011ff */
[----:B--2---:R-:W-:Y:S05]  /*9160*/  @!P0 NANOSLEEP.SYNCS 0x989680 ;  /* 0x009896800000895d */ /* 0x004fea0003900000 */
[----:B------:R-:W2:Y:S02]  /*9170*/  @!P0 SYNCS.PHASECHK.TRANS64 P0, [R0+URZ], R3 ;  /* 0x00000003000085a7 */ /* 0x000ea400080010ff */
[----:B--2---:R-:W-:Y:S05]  /*9180*/  @!P0 BRA `(.L_x_162) ;  /* 0xfffffffc00f08947 */ /* 0x004fea000383ffff */
[----:B------:R-:W-:Y:S05]  /*9190*/  BRA `(.L_x_163) ;  /* 0xffffff9c00747947 */ /* 0x000fea000383ffff */
.L_x_51:
[----:B------:R-:W-:-:S07]  /*91a0*/  MOV R0, UR5 ;  /* 0x0000000500007c02 */ /* 0x000fce0008000f00 */
.L_x_164:
[----:B-1----:R1:W2:Y:S02]  /*91b0*/  SYNCS.PHASECHK.TRANS64.TRYWAIT P0, [R0+URZ], R3 ;  /* 0x00000003000075a7 */ /* 0x0022a400080011ff */
[----:B--2---:R-:W-:Y:S05]  /*91c0*/  @!P0 NANOSLEEP.SYNCS 0x989680 ;  /* 0x009896800000895d */ /* 0x004fea0003900000 */
[----:B------:R-:W2:Y:S02]  /*91d0*/  @!P0 SYNCS.PHASECHK.TRANS64 P0, [R0+URZ], R3 ;  /* 0x00000003000085a7 */ /* 0x000ea400080010ff */
[----:B--2---:R-:W-:Y:S05]  /*91e0*/  @!P0 BRA `(.L_x_164) ;  /* 0xfffffffc00f08947 */ /* 0x004fea000383ffff */
[----:B------:R-:W-:Y:S05]  /*91f0*/  BRA `(.L_x_165) ;  /* 0xffffff9c00807947 */ /* 0x000fea000383ffff */
.L_x_52:
[----:B------:R-:W-:-:S07]  /*9200*/  MOV R0, UR5 ;  /* 0x0000000500007c02 */ /* 0x000fce0008000f00 */
.L_x_166:
[----:B-1----:R1:W2:Y:S02]  /*9210*/  SYNCS.PHASECHK.TRANS64.TRYWAIT P0, [R0+URZ], R3 ;  /* 0x00000003000075a7 */ /* 0x0022a400080011ff */
[----:B--2---:R-:W-:Y:S05]  /*9220*/  @!P0 NANOSLEEP.SYNCS 0x989680 ;  /* 0x009896800000895d */ /* 0x004fea0003900000 */
[----:B------:R-:W2:Y:S02]  /*9230*/  @!P0 SYNCS.PHASECHK.TRANS64 P0, [R0+URZ], R3 ;  /* 0x00000003000085a7 */ /* 0x000ea400080010ff */
[----:B--2---:R-:W-:Y:S05]  /*9240*/  @!P0 BRA `(.L_x_166) ;  /* 0xfffffffc00f08947 */ /* 0x004fea000383ffff */
[----:B------:R-:W-:Y:S05]  /*9250*/  BRA `(.L_x_167) ;  /* 0xffffff9c008c7947 */ /* 0x000fea000383ffff */
.L_x_53:
[----:B------:R-:W-:-:S07]  /*9260*/  MOV R0, UR5 ;  /* 0x0000000500007c02 */ /* 0x000fce0008000f00 */
.L_x_168:
[----:B-1----:R1:W2:Y:S02]  /*9270*/  SYNCS.PHASECHK.TRANS64.TRYWAIT P0, [R0+URZ], R3 ;  /* 0x00000003000075a7 */ /* 0x0022a400080011ff */
[----:B--2---:R-:W-:Y:S05]  /*9280*/  @!P0 NANOSLEEP.SYNCS 0x989680 ;  /* 0x009896800000895d */ /* 0x004fea0003900000 */
[----:B------:R-:W2:Y:S02]  /*9290*/  @!P0 SYNCS.PHASECHK.TRANS64 P0, [R0+URZ], R3 ;  /* 0x00000003000085a7 */ /* 0x000ea400080010ff */
[----:B--2---:R-:W-:Y:S05]  /*92a0*/  @!P0 BRA `(.L_x_168) ;  /* 0xfffffffc00f08947 */ /* 0x004fea000383ffff */
[----:B------:R-:W-:Y:S05]  /*92b0*/  BRA `(.L_x_169) ;  /* 0xffffff9c00987947 */ /* 0x000fea000383ffff */
.L_x_54:
[----:B------:R-:W-:-:S07]  /*92c0*/  MOV R0, UR5 ;  /* 0x0000000500007c02 */ /* 0x000fce0008000f00 */
.L_x_170:
[----:B-1----:R1:W2:Y:S02]  /*92d0*/  SYNCS.PHASECHK.TRANS64.TRYWAIT P0, [R0+URZ], R3 ;  /* 0x00000003000075a7 */ /* 0x0022a400080011ff */
[----:B--2---:R-:W-:Y:S05]  /*92e0*/  @!P0 NANOSLEEP.SYNCS 0x989680 ;  /* 0x009896800000895d */ /* 0x004fea0003900000 */
[----:B------:R-:W2:Y:S02]  /*92f0*/  @!P0 SYNCS.PHASECHK.TRANS64 P0, [R0+URZ], R3 ;  /* 0x00000003000085a7 */ /* 0x000ea400080010ff */
[----:B--2---:R-:W-:Y:S05]  /*9300*/  @!P0 BRA `(.L_x_170) ;  /* 0xfffffffc00f08947 */ /* 0x004fea000383ffff */
[----:B------:R-:W-:Y:S05]  /*9310*/  BRA `(.L_x_171) ;  /* 0xffffff9c00a47947 */ /* 0x000fea000383ffff */
.L_x_55:
[----:B------:R-:W-:-:S07]  /*9320*/  MOV R0, UR5 ;  /* 0x0000000500007c02 */ /* 0x000fce0008000f00 */
.L_x_172:
[----:B-1----:R1:W2:Y:S02]  /*9330*/  SYNCS.PHASECHK.TRANS64.TRYWAIT P0, [R0+URZ], R3 ;  /* 0x00000003000075a7 */ /* 0x0022a400080011ff */
[----:B--2---:R-:W-:Y:S05]  /*9340*/  @!P0 NANOSLEEP.SYNCS 0x989680 ;  /* 0x009896800000895d */ /* 0x004fea0003900000 */
[----:B------:R-:W2:Y:S02]  /*9350*/  @!P0 SYNCS.PHASECHK.TRANS64 P0, [R0+URZ], R3 ;  /* 0x00000003000085a7 */ /* 0x000ea400080010ff */
[----:B--2---:R-:W-:Y:S05]  /*9360*/  @!P0 BRA `(.L_x_172) ;  /* 0xfffffffc00f08947 */ /* 0x004fea000383ffff */
[----:B------:R-:W-:Y:S05]  /*9370*/  BRA `(.L_x_173) ;  /* 0xffffff9c00b07947 */ /* 0x000fea000383ffff */
.L_x_56:
[----:B------:R-:W-:-:S07]  /*9380*/  MOV R0, UR5 ;  /* 0x0000000500007c02 */ /* 0x000fce0008000f00 */
.L_x_174:
[----:B-1----:R1:W2:Y:S02]  /*9390*/  SYNCS.PHASECHK.TRANS64.TRYWAIT P0, [R0+URZ], R3 ;  /* 0x00000003000075a7 */ /* 0x0022a400080011ff */
[----:B--2---:R-:W-:Y:S05]  /*93a0*/  @!P0 NANOSLEEP.SYNCS 0x989680 ;  /* 0x009896800000895d */ /* 0x004fea0003900000 */
[----:B------:R-:W2:Y:S02]  /*93b0*/  @!P0 SYNCS.PHASECHK.TRANS64 P0, [R0+URZ], R3 ;  /* 0x00000003000085a7 */ /* 0x000ea400080010ff */
[----:B--2---:R-:W-:Y:S05]  /*93c0*/  @!P0 BRA `(.L_x_174) ;  /* 0xfffffffc00f08947 */ /* 0x004fea000383ffff */
[----:B------:R-:W-:Y:S05]  /*93d0*/  BRA `(.L_x_175) ;  /* 0xffffff9c00bc7947 */ /* 0x000fea000383ffff */
.L_x_57:
[----:B------:R-:W-:-:S07]  /*93e0*/  MOV R0, UR5 ;  /* 0x0000000500007c02 */ /* 0x000fce0008000f00 */
.L_x_176:
[----:B-1----:R1:W2:Y:S02]  /*93f0*/  SYNCS.PHASECHK.TRANS64.TRYWAIT P0, [R0+URZ], R3 ;  /* 0x00000003000075a7 */ /* 0x0022a400080011ff */
[----:B--2---:R-:W-:Y:S05]  /*9400*/  @!P0 NANOSLEEP.SYNCS 0x989680 ;  /* 0x009896800000895d */ /* 0x004fea0003900000 */
[----:B------:R-:W2:Y:S02]  /*9410*/  @!P0 SYNCS.PHASECHK.TRANS64 P0, [R0+URZ], R3 ;  /* 0x00000003000085a7 */ /* 0x000ea400080010ff */
[----:B--2---:R-:W-:Y:S05]  /*9420*/  @!P0 BRA `(.L_x_176) ;  /* 0xfffffffc00f08947 */ /* 0x004fea000383ffff */
[----:B------:R-:W-:Y:S05]  /*9430*/  BRA `(.L_x_177) ;  /* 0xffffff9c00c87947 */ /* 0x000fea000383ffff */
.L_x_58:
[----:B------:R-:W-:-:S07]  /*9440*/  MOV R0, UR5 ;  /* 0x0000000500007c02 */ /* 0x000fce0008000f00 */
.L_x_178:
[----:B-1----:R1:W2:Y:S02]  /*9450*/  SYNCS.PHASECHK.TRANS64.TRYWAIT P0, [R0+URZ], R3 ;  /* 0x00000003000075a7 */ /* 0x0022a400080011ff */
[----:B--2---:R-:W-:Y:S05]  /*9460*/  @!P0 NANOSLEEP.SYNCS 0x989680 ;  /* 0x009896800000895d */ /* 0x004fea0003900000 */
[----:B------:R-:W2:Y:S02]  /*9470*/  @!P0 SYNCS.PHASECHK.TRANS64 P0, [R0+URZ], R3 ;  /* 0x00000003000085a7 */ /* 0x000ea400080010ff */
[----:B--2---:R-:W-:Y:S05]  /*9480*/  @!P0 BRA `(.L_x_178) ;  /* 0xfffffffc00f08947 */ /* 0x004fea000383ffff */
[----:B------:R-:W-:Y:S05]  /*9490*/  BRA `(.L_x_179) ;  /* 0xffffff9c00d47947 */ /* 0x000fea000383ffff */
.L_x_59:
[----:B------:R-:W-:-:S07]  /*94a0*/  MOV R0, UR5 ;  /* 0x0000000500007c02 */ /* 0x000fce0008000f00 */
.L_x_180:
[----:B-1----:R1:W2:Y:S02]  /*94b0*/  SYNCS.PHASECHK.TRANS64.TRYWAIT P0, [R0+URZ], R3 ;  /* 0x00000003000075a7 */ /* 0x0022a400080011ff */
[----:B--2---:R-:W-:Y:S05]  /*94c0*/  @!P0 NANOSLEEP.SYNCS 0x989680 ;  /* 0x009896800000895d */ /* 0x004fea0003900000 */
[----:B------:R-:W2:Y:S02]  /*94d0*/  @!P0 SYNCS.PHASECHK.TRANS64 P0, [R0+URZ], R3 ;  /* 0x00000003000085a7 */ /* 0x000ea400080010ff */
[----:B--2---:R-:W-:Y:S05]  /*94e0*/  @!P0 BRA `(.L_x_180) ;  /* 0xfffffffc00f08947 */ /* 0x004fea000383ffff */
[----:B------:R-:W-:Y:S05]  /*94f0*/  BRA `(.L_x_181) ;  /* 0xffffff9c00e07947 */ /* 0x000fea000383ffff */
.L_x_60:
[----:B------:R-:W-:-:S07]  /*9500*/  MOV R0, UR5 ;  /* 0x0000000500007c02 */ /* 0x000fce0008000f00 */
.L_x_182:
[----:B-1----:R1:W2:Y:S02]  /*9510*/  SYNCS.PHASECHK.TRANS64.TRYWAIT P0, [R0+URZ], R3 ;  /* 0x00000003000075a7 */ /* 0x0022a400080011ff */
[----:B--2---:R-:W-:Y:S05]  /*9520*/  @!P0 NANOSLEEP.SYNCS 0x989680 ;  /* 0x009896800000895d */ /* 0x004fea0003900000 */
[----:B------:R-:W2:Y:S02]  /*9530*/  @!P0 SYNCS.PHASECHK.TRANS64 P0, [R0+URZ], R3 ;  /* 0x00000003000085a7 */ /* 0x000ea400080010ff */
[----:B--2---:R-:W-:Y:S05]  /*9540*/  @!P0 BRA `(.L_x_182) ;  /* 0xfffffffc00f08947 */ /* 0x004fea000383ffff */
[----:B------:R-:W-:Y:S05]  /*9550*/  BRA `(.L_x_183) ;  /* 0xffffff9c00ec7947 */ /* 0x000fea000383ffff */
.L_x_61:
[----:B------:R-:W-:-:S07]  /*9560*/  MOV R0, UR5 ;  /* 0x0000000500007c02 */ /* 0x000fce0008000f00 */
.L_x_184:
[----:B-1----:R1:W2:Y:S02]  /*9570*/  SYNCS.PHASECHK.TRANS64.TRYWAIT P0, [R0+URZ], R3 ;  /* 0x00000003000075a7 */ /* 0x0022a400080011ff */
[----:B--2---:R-:W-:Y:S05]  /*9580*/  @!P0 NANOSLEEP.SYNCS 0x989680 ;  /* 0x009896800000895d */ /* 0x004fea0003900000 */
[----:B------:R-:W2:Y:S02]  /*9590*/  @!P0 SYNCS.PHASECHK.TRANS64 P0, [R0+URZ], R3 ;  /* 0x00000003000085a7 */ /* 0x000ea400080010ff */
[----:B--2---:R-:W-:Y:S05]  /*95a0*/  @!P0 BRA `(.L_x_184) ;  /* 0xfffffffc00f08947 */ /* 0x004fea000383ffff */
[----:B------:R-:W-:Y:S05]  /*95b0*/  BRA `(.L_x_185) ;  /* 0xffffff9c00f87947 */ /* 0x000fea000383ffff */
.L_x_62:
[----:B------:R-:W-:-:S07]  /*95c0*/  MOV R0, UR5 ;  /* 0x0000000500007c02 */ /* 0x000fce0008000f00 */
.L_x_186:
[----:B-1----:R1:W2:Y:S02]  /*95d0*/  SYNCS.PHASECHK.TRANS64.TRYWAIT P0, [R0+URZ], R3 ;  /* 0x00000003000075a7 */ /* 0x0022a400080011ff */
[----:B--2---:R-:W-:Y:S05]  /*95e0*/  @!P0 NANOSLEEP.SYNCS 0x989680 ;  /* 0x009896800000895d */ /* 0x004fea0003900000 */
[----:B------:R-:W2:Y:S02]  /*95f0*/  @!P0 SYNCS.PHASECHK.TRANS64 P0, [R0+URZ], R3 ;  /* 0x00000003000085a7 */ /* 0x000ea400080010ff */
[----:B--2---:R-:W-:Y:S05]  /*9600*/  @!P0 BRA `(.L_x_186) ;  /* 0xfffffffc00f08947 */ /* 0x004fea000383ffff */
[----:B------:R-:W-:Y:S05]  /*9610*/  BRA `(.L_x_187) ;  /* 0xffffffa000047947 */ /* 0x000fea000383ffff */
.L_x_63:
[----:B------:R-:W-:-:S07]  /*9620*/  MOV R0, UR5 ;  /* 0x0000000500007c02 */ /* 0x000fce0008000f00 */
.L_x_188:
[----:B-1----:R1:W2:Y:S02]  /*9630*/  SYNCS.PHASECHK.TRANS64.TRYWAIT P0, [R0+URZ], R3 ;  /* 0x00000003000075a7 */ /* 0x0022a400080011ff */
[----:B--2---:R-:W-:Y:S05]  /*9640*/  @!P0 NANOSLEEP.SYNCS 0x989680 ;  /* 0x009896800000895d */ /* 0x004fea0003900000 */
[----:B------:R-:W2:Y:S02]  /*9650*/  @!P0 SYNCS.PHASECHK.TRANS64 P0, [R0+URZ], R3 ;  /* 0x00000003000085a7 */ /* 0x000ea400080010ff */
[----:B--2---:R-:W-:Y:S05]  /*9660*/  @!P0 BRA `(.L_x_188) ;  /* 0xfffffffc00f08947 */ /* 0x004fea000383ffff */
[----:B------:R-:W-:Y:S05]  /*9670*/  BRA `(.L_x_189) ;  /* 0xffffffa000107947 */ /* 0x000fea000383ffff */
.L_x_64:
[----:B------:R-:W-:-:S07]  /*9680*/  MOV R0, UR5 ;  /* 0x0000000500007c02 */ /* 0x000fce0008000f00 */
.L_x_190:
[----:B-1----:R1:W2:Y:S02]  /*9690*/  SYNCS.PHASECHK.TRANS64.TRYWAIT P0, [R0+URZ], R3 ;  /* 0x00000003000075a7 */ /* 0x0022a400080011ff */
[----:B--2---:R-:W-:Y:S05]  /*96a0*/  @!P0 NANOSLEEP.SYNCS 0x989680 ;  /* 0x009896800000895d */ /* 0x004fea0003900000 */
[----:B------:R-:W2:Y:S02]  /*96b0*/  @!P0 SYNCS.PHASECHK.TRANS64 P0, [R0+URZ], R3 ;  /* 0x00000003000085a7 */ /* 0x000ea400080010ff */
[----:B--2---:R-:W-:Y:S05]  /*96c0*/  @!P0 BRA `(.L_x_190) ;  /* 0xfffffffc00f08947 */ /* 0x004fea000383ffff */
[----:B------:R-:W-:Y:S05]  /*96d0*/  BRA `(.L_x_191) ;  /* 0xffffffa0001c7947 */ /* 0x000fea000383ffff */
.L_x_65:
[----:B------:R-:W-:-:S07]  /*96e0*/  MOV R0, UR5 ;  /* 0x0000000500007c02 */ /* 0x000fce0008000f00 */
.L_x_192:
[----:B-1----:R1:W2:Y:S02]  /*96f0*/  SYNCS.PHASECHK.TRANS64.TRYWAIT P0, [R0+URZ], R3 ;  /* 0x00000003000075a7 */ /* 0x0022a400080011ff */
[----:B--2---:R-:W-:Y:S05]  /*9700*/  @!P0 NANOSLEEP.SYNCS 0x989680 ;  /* 0x009896800000895d */ /* 0x004fea0003900000 */
[----:B------:R-:W2:Y:S02]  /*9710*/  @!P0 SYNCS.PHASECHK.TRANS64 P0, [R0+URZ], R3 ;  /* 0x00000003000085a7 */ /* 0x000ea400080010ff */
[----:B--2---:R-:W-:Y:S05]  /*9720*/  @!P0 BRA `(.L_x_192) ;  /* 0xfffffffc00f08947 */ /* 0x004fea000383ffff */
[----:B------:R-:W-:Y:S05]  /*9730*/  BRA `(.L_x_193) ;  /* 0xffffffa000287947 */ /* 0x000fea000383ffff */
.L_x_66:
[----:B------:R-:W-:-:S07]  /*9740*/  MOV R0, UR5 ;  /* 0x0000000500007c02 */ /* 0x000fce0008000f00 */
.L_x_194:
[----:B-1----:R1:W2:Y:S02]  /*9750*/  SYNCS.PHASECHK.TRANS64.TRYWAIT P0, [R0+URZ], R3 ;  /* 0x00000003000075a7 */ /* 0x0022a400080011ff */
[----:B--2---:R-:W-:Y:S05]  /*9760*/  @!P0 NANOSLEEP.SYNCS 0x989680 ;  /* 0x009896800000895d */ /* 0x004fea0003900000 */
[----:B------:R-:W2:Y:S02]  /*9770*/  @!P0 SYNCS.PHASECHK.TRANS64 P0, [R0+URZ], R3 ;  /* 0x00000003000085a7 */ /* 0x000ea400080010ff */
[----:B--2---:R-:W-:Y:S05]  /*9780*/  @!P0 BRA `(.L_x_194) ;  /* 0xfffffffc00f08947 */ /* 0x004fea000383ffff */
[----:B------:R-:W-:Y:S05]  /*9790*/  BRA `(.L_x_195) ;  /* 0xffffffa000347947 */ /* 0x000fea000383ffff */
.L_x_67:
[----:B------:R-:W-:-:S07]  /*97a0*/  MOV R0, UR5 ;  /* 0x0000000500007c02 */ /* 0x000fce0008000f00 */
.L_x_196:
[----:B-1----:R1:W2:Y:S02]  /*97b0*/  SYNCS.PHASECHK.TRANS64.TRYWAIT P0, [R0+URZ], R3 ;  /* 0x00000003000075a7 */ /* 0x0022a400080011ff */
[----:B--2---:R-:W-:Y:S05]  /*97c0*/  @!P0 NANOSLEEP.SYNCS 0x989680 ;  /* 0x009896800000895d */ /* 0x004fea0003900000 */
[----:B------:R-:W2:Y:S02]  /*97d0*/  @!P0 SYNCS.PHASECHK.TRANS64 P0, [R0+URZ], R3 ;  /* 0x00000003000085a7 */ /* 0x000ea400080010ff */
[----:B--2---:R-:W-:Y:S05]  /*97e0*/  @!P0 BRA `(.L_x_196) ;  /* 0xfffffffc00f08947 */ /* 0x004fea000383ffff */
[----:B------:R-:W-:Y:S05]  /*97f0*/  BRA `(.L_x_197) ;  /* 0xffffffa000407947 */ /* 0x000fea000383ffff */
.L_x_68:
[----:B------:R-:W-:-:S07]  /*9800*/  MOV R0, UR5 ;  /* 0x0000000500007c02 */ /* 0x000fce0008000f00 */
.L_x_198:
[----:B-1----:R1:W2:Y:S02]  /*9810*/  SYNCS.PHASECHK.TRANS64.TRYWAIT P0, [R0+URZ], R3 ;  /* 0x00000003000075a7 */ /* 0x0022a400080011ff */
[----:B--2---:R-:W-:Y:S05]  /*9820*/  @!P0 NANOSLEEP.SYNCS 0x989680 ;  /* 0x009896800000895d */ /* 0x004fea0003900000 */
[----:B------:R-:W2:Y:S02]  /*9830*/  @!P0 SYNCS.PHASECHK.TRANS64 P0, [R0+URZ], R3 ;  /* 0x00000003000085a7 */ /* 0x000ea400080010ff */
[----:B--2---:R-:W-:Y:S05]  /*9840*/  @!P0 BRA `(.L_x_198) ;  /* 0xfffffffc00f08947 */ /* 0x004fea000383ffff */
[----:B------:R-:W-:Y:S05]  /*9850*/  BRA `(.L_x_199) ;  /* 0xffffffa0004c7947 */ /* 0x000fea000383ffff */
.L_x_71:
[----:B--2---:R2:W3:Y:S02]  /*9860*/  SYNCS.PHASECHK.TRANS64.TRYWAIT P0, [R2+URZ+0x230], R5 ;  /* 0x00023005020075a7 */ /* 0x0044e400080011ff */
[----:B---3--:R-:W-:Y:S05]  /*9870*/  @!P0 NANOSLEEP.SYNCS 0x989680 ;  /* 0x009896800000895d */ /* 0x008fea0003900000 */
[----:B------:R-:W3:Y:S02]  /*9880*/  @!P0 SYNCS.PHASECHK.TRANS64 P0, [R2+URZ+0x230], R5 ;  /* 0x00023005020085a7 */ /* 0x000ee400080010ff */
[----:B---3--:R-:W-:Y:S05]  /*9890*/  @!P0 BRA `(.L_x_71) ;  /* 0xfffffffc00f08947 */ /* 0x008fea000383ffff */
[----:B------:R-:W-:Y:S05]  /*98a0*/  BRA `(.L_x_200) ;  /* 0xffffffa000a87947 */ /* 0x000fea000383ffff */
.L_x_72:
[----:B------:R-:W-:-:S07]  /*98b0*/  MOV R2, UR4 ;  /* 0x0000000400027c02 */ /* 0x000fce0008000f00 */
.L_x_201:
[----:B--2---:R2:W3:Y:S02]  /*98c0*/  SYNCS.PHASECHK.TRANS64.TRYWAIT P0, [R2+URZ+0x1e0], R5 ;  /* 0x0001e005020075a7 */ /* 0x0044e400080011ff */
[----:B---3--:R-:W-:Y:S05]  /*98d0*/  @!P0 NANOSLEEP.SYNCS 0x989680 ;  /* 0x009896800000895d */ /* 0x008fea0003900000 */
[----:B------:R-:W3:Y:S02]  /*98e0*/  @!P0 SYNCS.PHASECHK.TRANS64 P0, [R2+URZ+0x1e0], R5 ;  /* 0x0001e005020085a7 */ /* 0x000ee400080010ff */
[----:B---3--:R-:W-:Y:S05]  /*98f0*/  @!P0 BRA `(.L_x_201) ;  /* 0xfffffffc00f08947 */ /* 0x008fea000383ffff */
[----:B------:R-:W-:Y:S05]  /*9900*/  BRA `(.L_x_202) ;  /* 0xffffffa000b87947 */ /* 0x000fea000383ffff */
.L_x_73:
[----:B--2---:R2:W3:Y:S02]  /*9910*/  SYNCS.PHASECHK.TRANS64.TRYWAIT P1, [R2+URZ+0x1d0], R5 ;  /* 0x0001d005020075a7 */ /* 0x0044e400080211ff */
[----:B---3--:R-:W-:Y:S05]  /*9920*/  @!P1 NANOSLEEP.SYNCS 0x989680 ;  /* 0x009896800000995d */ /* 0x008fea0003900000 */
[----:B------:R-:W3:Y:S02]  /*9930*/  @!P1 SYNCS.PHASECHK.TRANS64 P1, [R2+URZ+0x1d0], R5 ;  /* 0x0001d005020095a7 */ /* 0x000ee400080210ff */
[----:B---3--:R-:W-:Y:S05]  /*9940*/  @!P1 BRA `(.L_x_73) ;  /* 0xfffffffc00f09947 */ /* 0x008fea000383ffff */
[----:B------:R-:W-:Y:S05]  /*9950*/  BRA `(.L_x_203) ;  /* 0xffffffa000e87947 */ /* 0x000fea000383ffff */
.L_x_76:
[----:B------:R-:W-:-:S07]  /*9960*/  MOV R0, UR4 ;  /* 0x0000000400007c02 */ /* 0x000fce0008000f00 */
.L_x_204:
[----:B--2---:R2:W3:Y:S02]  /*9970*/  SYNCS.PHASECHK.TRANS64.TRYWAIT P0, [R0+URZ+0x1e0], R3 ;  /* 0x0001e003000075a7 */ /* 0x0044e400080011ff */
[----:B---3--:R-:W-:Y:S05]  /*9980*/  @!P0 NANOSLEEP.SYNCS 0x989680 ;  /* 0x009896800000895d */ /* 0x008fea0003900000 */
[----:B------:R-:W3:Y:S02]  /*9990*/  @!P0 SYNCS.PHASECHK.TRANS64 P0, [R0+URZ+0x1e0], R3 ;  /* 0x0001e003000085a7 */ /* 0x000ee400080010ff */
[----:B---3--:R-:W-:Y:S05]  /*99a0*/  @!P0 BRA `(.L_x_204) ;  /* 0xfffffffc00f08947 */ /* 0x008fea000383ffff */
[----:B------:R-:W-:Y:S05]  /*99b0*/  BRA `(.L_x_75) ;  /* 0xffffffa4003c7947 */ /* 0x000fea000383ffff */
.L_x_85:
[----:B--2---:R-:W-:-:S04]  /*99c0*/  MOV R0, UR5 ;  /* 0x0000000500007c02 */ /* 0x004fc80008000f00 */
[----:B------:R2:W3:Y:S03]  /*99d0*/  SYNCS.PHASECHK.TRANS64.TRYWAIT P0, [R0+URZ+0x8], R7 ;  /* 0x00000807000075a7 */ /* 0x0004e600080011ff */
[----:B---3--:R-:W-:Y:S05]  /*99e0*/  @!P0 NANOSLEEP.SYNCS 0x989680 ;  /* 0x009896800000895d */ /* 0x008fea0003900000 */
[----:B------:R-:W3:Y:S02]  /*99f0*/  @!P0 SYNCS.PHASECHK.TRANS64 P0, [R0+URZ+0x8], R7 ;  /* 0x00000807000085a7 */ /* 0x000ee400080010ff */
[----:B---3--:R-:W-:Y:S05]  /*9a00*/  @!P0 BRA `(.L_x_85) ;  /* 0xfffffffc00ec8947 */ /* 0x008fea000383ffff */
[----:B------:R-:W-:Y:S05]  /*9a10*/  BRA `(.L_x_84) ;  /* 0xffffffa400f07947 */ /* 0x000fea000383ffff */
.L_x_87:
[----:B------:R-:W-:Y:S01]  /*9a20*/  BSSY B0, `(.L_x_205) ;  /* 0x0000006000007945 */ /* 0x000fe20003800000 */
[----:B------:R-:W-:-:S07]  /*9a30*/  MOV R15, 0xffffffff ;  /* 0xffffffff000f7802 */ /* 0x000fce0000000f00 */
[----:B-12--5:R-:W-:Y:S05]  /*9a40*/  WARPSYNC.COLLECTIVE R15, `(.L_x_206) ;  /* 0x000000000f0c7348 */ /* 0x026fea0003c00000 */
[----:B------:R-:W-:Y:S02]  /*9a50*/  ELECT P6, UR79, PT ;  /* 0x00000000004f782f */ /* 0x000fe400038c0000 */
[----:B------:R-:W-:Y:S01]  /*9a60*/  MOV R14, UR79 ;  /* 0x0000004f000e7c02 */ /* 0x000fe20008000f00 */
[----:B-12--5:R-:W-:Y:S10]  /*9a70*/  ENDCOLLECTIVE ;  /* 0x000000000000791b */ /* 0x026ff40003800000 */
.L_x_206:
[----:B------:R-:W-:Y:S05]  /*9a80*/  BSYNC B0 ;  /* 0x0000000000007941 */ /* 0x000fea0003800000 */
.L_x_205:
[----:B------:R-:W-:Y:S05]  /*9a90*/  BRA `(.L_x_207) ;  /* 0xffffffa800207947 */ /* 0x000fea000383ffff */
.L_x_89:
[----:B--2---:R-:W-:-:S04]  /*9aa0*/  MOV R0, UR5 ;  /* 0x0000000500007c02 */ /* 0x004fc80008000f00 */
[----:B------:R2:W3:Y:S03]  /*9ab0*/  SYNCS.PHASECHK.TRANS64.TRYWAIT P0, [R0+URZ+0x8], R5 ;  /* 0x00000805000075a7 */ /* 0x0004e600080011ff */
[----:B---3--:R-:W-:Y:S05]  /*9ac0*/  @!P0 NANOSLEEP.SYNCS 0x989680 ;  /* 0x009896800000895d */ /* 0x008fea0003900000 */
[----:B------:R-:W3:Y:S02]  /*9ad0*/  @!P0 SYNCS.PHASECHK.TRANS64 P0, [R0+URZ+0x8], R5 ;  /* 0x00000805000085a7 */ /* 0x000ee400080010ff */
[----:B---3--:R-:W-:Y:S05]  /*9ae0*/  @!P0 BRA `(.L_x_89) ;  /* 0xfffffffc00ec8947 */ /* 0x008fea000383ffff */
[----:B------:R-:W-:Y:S05]  /*9af0*/  BRA `(.L_x_88) ;  /* 0xffffffa800247947 */ /* 0x000fea000383ffff */
.L_x_90:
[----:B-1----:R1:W2:Y:S02]  /*9b00*/  SYNCS.PHASECHK.TRANS64.TRYWAIT P0, [R0+URZ+0x1d0], R5 ;  /* 0x0001d005000075a7 */ /* 0x0022a400080011ff */
[----:B--2---:R-:W-:Y:S05]  /*9b10*/  @!P0 NANOSLEEP.SYNCS 0x989680 ;  /* 0x009896800000895d */ /* 0x004fea0003900000 */
[----:B------:R-:W2:Y:S02]  /*9b20*/  @!P0 SYNCS.PHASECHK.TRANS64 P0, [R0+URZ+0x1d0], R5 ;  /* 0x0001d005000085a7 */ /* 0x000ea400080010ff */
[----:B--2---:R-:W-:Y:S05]  /*9b30*/  @!P0 BRA `(.L_x_90) ;  /* 0xfffffffc00f08947 */ /* 0x004fea000383ffff */
[----:B------:R-:W-:Y:S05]  /*9b40*/  BRA `(.L_x_208) ;  /* 0xffffffac00007947 */ /* 0x000fea000383ffff */
.L_x_92:
[----:B------:R-:W-:-:S07]  /*9b50*/  MOV R0, UR23 ;  /* 0x0000001700007c02 */ /* 0x000fce0008000f00 */
.L_x_209:
[----:B-1----:R1:W2:Y:S02]  /*9b60*/  SYNCS.PHASECHK.TRANS64.TRYWAIT P0, [R0+URZ+0x210], R5 ;  /* 0x00021005000075a7 */ /* 0x0022a400080011ff */
[----:B--2---:R-:W-:Y:S05]  /*9b70*/  @!P0 NANOSLEEP.SYNCS 0x989680 ;  /* 0x009896800000895d */ /* 0x004fea0003900000 */
[----:B------:R-:W2:Y:S02]  /*9b80*/  @!P0 SYNCS.PHASECHK.TRANS64 P0, [R0+URZ+0x210], R5 ;  /* 0x00021005000085a7 */ /* 0x000ea400080010ff */
[----:B--2---:R-:W-:Y:S05]  /*9b90*/  @!P0 BRA `(.L_x_209) ;  /* 0xfffffffc00f08947 */ /* 0x004fea000383ffff */
[----:B------:R-:W-:Y:S05]  /*9ba0*/  BRA `(.L_x_210) ;  /* 0xffffffac004c7947 */ /* 0x000fea000383ffff */
.L_x_95:
[----:B------:R-:W-:Y:S07]  /*9bb0*/  MOV R0, UR5 ;  /* 0x0000000500007c02 */ /* 0x000fee0008000f00 */
.L_x_211:
[----:B-1----:R1:W2:Y:S02]  /*9bc0*/  SYNCS.PHASECHK.TRANS64.TRYWAIT P0, [R0+URZ], R5 ;  /* 0x00000005000075a7 */ /* 0x0022a400080011ff */
[----:B--2---:R-:W-:Y:S05]  /*9bd0*/  @!P0 NANOSLEEP.SYNCS 0x989680 ;  /* 0x009896800000895d */ /* 0x004fea0003900000 */
[----:B------:R-:W2:Y:S02]  /*9be0*/  @!P0 SYNCS.PHASECHK.TRANS64 P0, [R0+URZ], R5 ;  /* 0x00000005000085a7 */ /* 0x000ea400080010ff */
[----:B--2---:R-:W-:Y:S05]  /*9bf0*/  @!P0 BRA `(.L_x_211) ;  /* 0xfffffffc00f08947 */ /* 0x004fea000383ffff */
[----:B------:R-:W-:Y:S05]  /*9c00*/  BRA `(.L_x_94) ;  /* 0xffffffac00607947 */ /* 0x000fea000383ffff */
.L_x_99:
[----:B-1----:R-:W-:-:S07]  /*9c10*/  MOV R0, UR4 ;  /* 0x0000000400007c02 */ /* 0x002fce0008000f00 */
.L_x_212:
[----:B-1----:R1:W2:Y:S02]  /*9c20*/  SYNCS.PHASECHK.TRANS64.TRYWAIT P0, [R0+URZ], R3 ;  /* 0x00000003000075a7 */ /* 0x0022a400080011ff */
[----:B--2---:R-:W-:Y:S05]  /*9c30*/  @!P0 NANOSLEEP.SYNCS 0x989680 ;  /* 0x009896800000895d */ /* 0x004fea0003900000 */
[----:B------:R-:W2:Y:S02]  /*9c40*/  @!P0 SYNCS.PHASECHK.TRANS64 P0, [R0+URZ], R3 ;  /* 0x00000003000085a7 */ /* 0x000ea400080010ff */
[----:B--2---:R-:W-:Y:S05]  /*9c50*/  @!P0 BRA `(.L_x_212) ;  /* 0xfffffffc00f08947 */ /* 0x004fea000383ffff */
[----:B------:R-:W-:Y:S05]  /*9c60*/  BRA `(.L_x_213) ;  /* 0xffffffb0002c7947 */ /* 0x000fea000383ffff */
.L_x_100:
[----:B------:R-:W-:-:S07]  /*9c70*/  MOV R0, UR5 ;  /* 0x0000000500007c02 */ /* 0x000fce0008000f00 */
.L_x_214:
[----:B-1----:R1:W2:Y:S02]  /*9c80*/  SYNCS.PHASECHK.TRANS64.TRYWAIT P0, [R0+URZ], R3 ;  /* 0x00000003000075a7 */ /* 0x0022a400080011ff */
[----:B--2---:R-:W-:Y:S05]  /*9c90*/  @!P0 NANOSLEEP.SYNCS 0x989680 ;  /* 0x009896800000895d */ /* 0x004fea0003900000 */
[----:B------:R-:W2:Y:S02]  /*9ca0*/  @!P0 SYNCS.PHASECHK.TRANS64 P0, [R0+URZ], R3 ;  /* 0x00000003000085a7 */ /* 0x000ea400080010ff */
[----:B--2---:R-:W-:Y:S05]  /*9cb0*/  @!P0 BRA `(.L_x_214) ;  /* 0xfffffffc00f08947 */ /* 0x004fea000383ffff */
[----:B------:R-:W-:Y:S05]  /*9cc0*/  BRA `(.L_x_215) ;  /* 0xffffffb000387947 */ /* 0x000fea000383ffff */
.L_x_101:
[----:B------:R-:W-:-:S07]  /*9cd0*/  MOV R0, UR5 ;  /* 0x0000000500007c02 */ /* 0x000fce0008000f00 */
.L_x_216:
[----:B-1----:R1:W2:Y:S02]  /*9ce0*/  SYNCS.PHASECHK.TRANS64.TRYWAIT P0, [R0+URZ], R3 ;  /* 0x00000003000075a7 */ /* 0x0022a400080011ff */
[----:B--2---:R-:W-:Y:S05]  /*9cf0*/  @!P0 NANOSLEEP.SYNCS 0x989680 ;  /* 0x009896800000895d */ /* 0x004fea0003900000 */
[----:B------:R-:W2:Y:S02]  /*9d00*/  @!P0 SYNCS.PHASECHK.TRANS64 P0, [R0+URZ], R3 ;  /* 0x00000003000085a7 */ /* 0x000ea400080010ff */
[----:B--2---:R-:W-:Y:S05]  /*9d10*/  @!P0 BRA `(.L_x_216) ;  /* 0xfffffffc00f08947 */ /* 0x004fea000383ffff */
[----:B------:R-:W-:Y:S05]  /*9d20*/  BRA `(.L_x_217) ;  /* 0xffffffb000447947 */ /* 0x000fea000383ffff */
.L_x_104:
[----:B------:R-:W-:-:S07]  /*9d30*/  MOV R0, UR17 ;  /* 0x0000001100007c02 */ /* 0x000fce0008000f00 */
.L_x_218:
[----:B-1----:R1:W2:Y:S02]  /*9d40*/  SYNCS.PHASECHK.TRANS64.TRYWAIT P1, [R0+URZ+0x250], R3 ;  /* 0x00025003000075a7 */ /* 0x0022a400080211ff */
[----:B--2---:R-:W-:Y:S05]  /*9d50*/  @!P1 NANOSLEEP.SYNCS 0x989680 ;  /* 0x009896800000995d */ /* 0x004fea0003900000 */
[----:B------:R-:W2:Y:S02]  /*9d60*/  @!P1 SYNCS.PHASECHK.TRANS64 P1, [R0+URZ+0x250], R3 ;  /* 0x00025003000095a7 */ /* 0x000ea400080210ff */
[----:B--2---:R-:W-:Y:S05]  /*9d70*/  @!P1 BRA `(.L_x_218) ;  /* 0xfffffffc00f09947 */ /* 0x004fea000383ffff */
[----:B------:R-:W-:Y:S05]  /*9d80*/  BRA `(.L_x_219) ;  /* 0xffffffb000907947 */ /* 0x000fea000383ffff */
.L_x_109:
[----:B---3--:R3:W4:Y:S02]  /*9d90*/  SYNCS.PHASECHK.TRANS64.TRYWAIT P0, [R12+URZ+0x1d0], R9 ;  /* 0x0001d0090c0075a7 */ /* 0x00872400080011ff */
[----:B----4-:R-:W-:Y:S05]  /*9da0*/  @!P0 NANOSLEEP.SYNCS 0x989680 ;  /* 0x009896800000895d */ /* 0x010fea0003900000 */
[----:B------:R-:W4:Y:S02]  /*9db0*/  @!P0 SYNCS.PHASECHK.TRANS64 P0, [R12+URZ+0x1d0], R9 ;  /* 0x0001d0090c0085a7 */ /* 0x000f2400080010ff */
[----:B----4-:R-:W-:Y:S05]  /*9dc0*/  @!P0 BRA `(.L_x_109) ;  /* 0xfffffffc00f08947 */ /* 0x010fea000383ffff */
[----:B------:R-:W-:Y:S05]  /*9dd0*/  BRA `(.L_x_220) ;  /* 0xffffffb400b07947 */ /* 0x000fea000383ffff */
.L_x_112:
[----:B------:R-:W-:Y:S07]  /*9de0*/  MOV R0, UR21 ;  /* 0x0000001500007c02 */ /* 0x000fee0008000f00 */
.L_x_221:
[----:B-1----:R1:W3:Y:S02]  /*9df0*/  SYNCS.PHASECHK.TRANS64.TRYWAIT P2, [R0+URZ+0x1c8], R11 ;  /* 0x0001c80b000075a7 */ /* 0x0022e400080411ff */
[----:B---3--:R-:W-:Y:S05]  /*9e00*/  @!P2 NANOSLEEP.SYNCS 0x989680 ;  /* 0x009896800000a95d */ /* 0x008fea0003900000 */
[----:B------:R-:W3:Y:S02]  /*9e10*/  @!P2 SYNCS.PHASECHK.TRANS64 P2, [R0+URZ+0x1c8], R11 ;  /* 0x0001c80b0000a5a7 */ /* 0x000ee400080410ff */
[----:B---3--:R-:W-:Y:S05]  /*9e20*/  @!P2 BRA `(.L_x_221) ;  /* 0xfffffffc00f0a947 */ /* 0x008fea000383ffff */
[----:B------:R-:W-:Y:S05]  /*9e30*/  BRA `(.L_x_111) ;  /* 0xffffffbc00187947 */ /* 0x000fea000383ffff */
.L_x_115:
[----:B---3--:R-:W-:Y:S07]  /*9e40*/  MOV R0, UR21 ;  /* 0x0000001500007c02 */ /* 0x008fee0008000f00 */
.L_x_222:
[----:B-1----:R1:W3:Y:S02]  /*9e50*/  SYNCS.PHASECHK.TRANS64.TRYWAIT P0, [R0+URZ+0x1b0], R9 ;  /* 0x0001b009000075a7 */ /* 0x0022e400080011ff */
[----:B---3--:R-:W-:Y:S05]  /*9e60*/  @!P0 NANOSLEEP.SYNCS 0x989680 ;  /* 0x009896800000895d */ /* 0x008fea0003900000 */
[----:B------:R-:W3:Y:S02]  /*9e70*/  @!P0 SYNCS.PHASECHK.TRANS64 P0, [R0+URZ+0x1b0], R9 ;  /* 0x0001b009000085a7 */ /* 0x000ee400080010ff */
[----:B---3--:R-:W-:Y:S05]  /*9e80*/  @!P0 BRA `(.L_x_222) ;  /* 0xfffffffc00f08947 */ /* 0x008fea000383ffff */
[----:B------:R-:W-:Y:S05]  /*9e90*/  BRA `(.L_x_223) ;  /* 0xffffffbc00747947 */ /* 0x000fea000383ffff */
.L_x_116:
[----:B------:R-:W-:Y:S07]  /*9ea0*/  MOV R0, UR21 ;  /* 0x0000001500007c02 */ /* 0x000fee0008000f00 */
.L_x_224:
[----:B-1----:R1:W3:Y:S02]  /*9eb0*/  SYNCS.PHASECHK.TRANS64.TRYWAIT P0, [R0+URZ+0x1b8], R9 ;  /* 0x0001b809000075a7 */ /* 0x0022e400080011ff */
[----:B---3--:R-:W-:Y:S05]  /*9ec0*/  @!P0 NANOSLEEP.SYNCS 0x989680 ;  /* 0x009896800000895d */ /* 0x008fea0003900000 */
[----:B------:R-:W3:Y:S02]  /*9ed0*/  @!P0 SYNCS.PHASECHK.TRANS64 P0, [R0+URZ+0x1b8], R9 ;  /* 0x0001b809000085a7 */ /* 0x000ee400080010ff */
[----:B---3--:R-:W-:Y:S05]  /*9ee0*/  @!P0 BRA `(.L_x_224) ;  /* 0xfffffffc00f08947 */ /* 0x008fea000383ffff */
[----:B------:R-:W-:Y:S05]  /*9ef0*/  BRA `(.L_x_225) ;  /* 0xffffffbc00cc7947 */ /* 0x000fea000383ffff */
.L_x_118:
[----:B------:R-:W-:-:S07]  /*9f00*/  MOV R0, UR21 ;  /* 0x0000001500007c02 */ /* 0x000fce0008000f00 */
.L_x_226:
[----:B-1----:R1:W4:Y:S02]  /*9f10*/  SYNCS.PHASECHK.TRANS64.TRYWAIT P0, [R0+URZ+0x1b0], R3 ;  /* 0x0001b003000075a7 */ /* 0x00232400080011ff */
[----:B----4-:R-:W-:Y:S05]  /*9f20*/  @!P0 NANOSLEEP.SYNCS 0x989680 ;  /* 0x009896800000895d */ /* 0x010fea0003900000 */
[----:B------:R-:W4:Y:S02]  /*9f30*/  @!P0 SYNCS.PHASECHK.TRANS64 P0, [R0+URZ+0x1b0], R3 ;  /* 0x0001b003000085a7 */ /* 0x000f2400080010ff */
[----:B----4-:R-:W-:Y:S05]  /*9f40*/  @!P0 BRA `(.L_x_226) ;  /* 0xfffffffc00f08947 */ /* 0x010fea000383ffff */
[----:B------:R-:W-:Y:S05]  /*9f50*/  BRA `(.L_x_227) ;  /* 0xffffffc000587947 */ /* 0x000fea000383ffff */
.L_x_120:
[----:B--2---:R2:W3:Y:S02]  /*9f60*/  SYNCS.PHASECHK.TRANS64.TRYWAIT P0, [R3+URZ+0x1d0], R0 ;  /* 0x0001d000030075a7 */ /* 0x0044e400080011ff */
[----:B---3--:R-:W-:Y:S05]  /*9f70*/  @!P0 NANOSLEEP.SYNCS 0x989680 ;  /* 0x009896800000895d */ /* 0x008fea0003900000 */
[----:B------:R-:W3:Y:S02]  /*9f80*/  @!P0 SYNCS.PHASECHK.TRANS64 P0, [R3+URZ+0x1d0], R0 ;  /* 0x0001d000030085a7 */ /* 0x000ee400080010ff */
[----:B---3--:R-:W-:Y:S05]  /*9f90*/  @!P0 BRA `(.L_x_120) ;  /* 0xfffffffc00f08947 */ /* 0x008fea000383ffff */
[----:B------:R-:W-:Y:S05]  /*9fa0*/  BRA `(.L_x_228) ;  /* 0xffffffc4001c7947 */ /* 0x000fea000383ffff */
.L_x_131:
[----:B-1----:R1:W2:Y:S02]  /*9fb0*/  SYNCS.PHASECHK.TRANS64.TRYWAIT P1, [R3+URZ+0x1a0], R0 ;  /* 0x0001a000030075a7 */ /* 0x0022a400080211ff */
[----:B--2---:R-:W-:Y:S05]  /*9fc0*/  @!P1 NANOSLEEP.SYNCS 0x989680 ;  /* 0x009896800000995d */ /* 0x004fea0003900000 */
[----:B------:R-:W2:Y:S02]  /*9fd0*/  @!P1 SYNCS.PHASECHK.TRANS64 P1, [R3+URZ+0x1a0], R0 ;  /* 0x0001a000030095a7 */ /* 0x000ea400080210ff */
[----:B--2---:R-:W-:Y:S05]  /*9fe0*/  @!P1 BRA `(.L_x_131) ;  /* 0xfffffffc00f09947 */ /* 0x004fea000383ffff */
[----:B------:R-:W-:Y:S05]  /*9ff0*/  BRA `(.L_x_130) ;  /* 0xffffffd000747947 */ /* 0x000fea000383ffff */
.L_x_133:
[----:B-1----:R1:W3:Y:S02]  /*a000*/  SYNCS.PHASECHK.TRANS64.TRYWAIT P0, [R92+URZ+0x1f0], R5 ;  /* 0x0001f0055c0075a7 */ /* 0x0022e400080011ff */
[----:B---3--:R-:W-:Y:S05]  /*a010*/  @!P0 NANOSLEEP.SYNCS 0x989680 ;  /* 0x009896800000895d */ /* 0x008fea0003900000 */
[----:B------:R-:W3:Y:S02]  /*a020*/  @!P0 SYNCS.PHASECHK.TRANS64 P0, [R92+URZ+0x1f0], R5 ;  /* 0x0001f0055c0085a7 */ /* 0x000ee400080010ff */
[----:B---3--:R-:W-:Y:S05]  /*a030*/  @!P0 BRA `(.L_x_133) ;  /* 0xfffffffc00f08947 */ /* 0x008fea000383ffff */
[----:B------:R-:W-:Y:S05]  /*a040*/  BRA `(.L_x_132) ;  /* 0xffffffd000c87947 */ /* 0x000fea000383ffff */
.L_x_141:
[----:B--2---:R2:W3:Y:S02]  /*a050*/  SYNCS.PHASECHK.TRANS64.TRYWAIT P0, [R107+URZ+0x1a0], R2 ;  /* 0x0001a0026b0075a7 */ /* 0x0044e400080011ff */
[----:B---3--:R-:W-:Y:S05]  /*a060*/  @!P0 NANOSLEEP.SYNCS 0x989680 ;  /* 0x009896800000895d */ /* 0x008fea0003900000 */
[----:B------:R-:W3:Y:S02]  /*a070*/  @!P0 SYNCS.PHASECHK.TRANS64 P0, [R107+URZ+0x1a0], R2 ;  /* 0x0001a0026b0085a7 */ /* 0x000ee400080010ff */
[----:B---3--:R-:W-:Y:S05]  /*a080*/  @!P0 BRA `(.L_x_141) ;  /* 0xfffffffc00f08947 */ /* 0x008fea000383ffff */
[----:B------:R-:W-:Y:S05]  /*a090*/  BRA `(.L_x_140) ;  /* 0xffffffdc00d07947 */ /* 0x000fea000383ffff */
        .weak           $__internal_0_$__cuda_sm10x_tcgen05_guardrail_trap_col_being_dealloced_not_returned_by_alloc
        .type           $__internal_0_$__cuda_sm10x_tcgen05_guardrail_trap_col_being_dealloced_not_returned_by_alloc,@function
        .size           $__internal_0_$__cuda_sm10x_tcgen05_guardrail_trap_col_being_dealloced_not_returned_by_alloc,($__internal_1_$__cuda_sm10x_tcgen05_guardrail_trap_phase_invalid_during_alloc - $__internal_0_$__cuda_sm10x_tcgen05_guardrail_trap_col_being_dealloced_not_returned_by_alloc)
$__internal_0_$__cuda_sm10x_tcgen05_guardrail_trap_col_being_dealloced_not_returned_by_alloc:
[----:B------:R-:W-:Y:S05]  /*a0a0*/  BPT.TRAP 0x1 ;  /* 0x000000040000795c */ /* 0x000fea0000300000 */
[----:B------:R-:W-:-:S04]  /*a0b0*/  HFMA2 R3, -RZ, RZ, 0, 0 ;  /* 0x00000000ff037431 */ /* 0x000fc800000001ff */
[----:B------:R-:W-:Y:S05]  /*a0c0*/  RET.REL.NODEC R2 `(_ZN7cutlass13device_kernelINS_4gemm6kernel13GemmUniversalIN4cute5tupleIJiiiiEEENS1_10collective13CollectiveMmaINS1_35MainloopSm100TmaUmmaWarpSpecializedILi26ELi2ELi4ENS5_IJNS4_1CILi2EEENSA_ILi4EEENSA_ILi1EEEEEEEENS5_IJNSA_ILi128EEESG_NSA_ILi64EEEEEENS_12float_e5m2_tENS5_IJlSD_lEEESJ_SK_NS4_8TiledMMAINS4_8MMA_AtomIJNS4_10MMA_TraitsINS4_25SM100_MMA_F8F6F4_2x1SM_SSEJSJ_SJ_fSG_SG_NS4_17integral_constantINS4_4UMMA5MajorELSR_0EEESS_NSP_INSQ_7ScaleInELST_0EEESU_EEEEEENS4_6LayoutINS5_IJSD_SD_SD_EEENS5_IJNSA_ILi0EEESZ_SZ_EEEEENS5_IJNS4_10UnderscoreES12_S12_EEEEENS4_28SM100_TMA_2SM_LOAD_MULTICASTENS4_14ComposedLayoutINS4_7SwizzleILi2ELi4ELi3EEENS4_18smem_ptr_flag_bitsILi8EEENSX_INS5_IJNSA_ILi8EEESH_EEENS5_IJSH_SD_EEEEEEEvNS4_8identityENS4_18SM100_TMA_2SM_LOADES1F_vS1G_EENS_8epilogue10collective18CollectiveEpilogueINS1J_23Sm100TmaWarpSpecializedILi2ELi2ELi32ELb0ELb0EEEJNS5_IJSH_SG_SH_EEENS5_IJNSX_ISH_SD_EENSX_INS5_IJNSA_ILi32EEESB_EEENS5_IJSD_SH_EEEEEEEESJ_SK_SJ_SK_NS1J_6fusion15FusionCallbacksIS1N_NS1V_17LinearCombinationISJ_fSJ_fLNS_15FloatRoundStyleE2EEES1O_S1U_JEEENS4_5SM1004TMEM4LOAD26SM100_TMEM_LOAD_32dp32b32xENS4_13SM90_TMA_LOADENS16_INS17_ILi1ELi4ELi3EEES1A_NSX_INS5_IJS1B_S1Q_EEENS5_IJS1Q_SD_EEEEEEENS4_39AutoVectorizingCopyWithAssumedAlignmentILi128EEENS4_14SM90_TMA_STOREES2A_S2C_S2C_EEEvvEEEEvNT_6ParamsE) ;  /* 0xffffff5c02cc7950 */ /* 0x000fea0003c3ffff */
        .weak           $__internal_1_$__cuda_sm10x_tcgen05_guardrail_trap_phase_invalid_during_alloc
        .type           $__internal_1_$__cuda_sm10x_tcgen05_guardrail_trap_phase_invalid_during_alloc,@function
        .size           $__internal_1_$__cuda_sm10x_tcgen05_guardrail_trap_phase_invalid_during_alloc,($__internal_2_$__cuda_sm10x_tcgen05_guardrail_trap_unallocated_columns_being_dealloced - $__internal_1_$__cuda_sm10x_tcgen05_guardrail_trap_phase_invalid_during_alloc)
$__internal_1_$__cuda_sm10x_tcgen05_guardrail_trap_phase_invalid_during_alloc:
[----:B------:R-:W-:Y:S05]  /*a0d0*/  BPT.TRAP 0x1 ;  /* 0x000000040000795c */ /* 0x000fea0000300000 */
[----:B------:R-:W-:-:S04]  /*a0e0*/  MOV R5, 0x0 ;  /* 0x0000000000057802 */ /* 0x000fc80000000f00 */
[----:B------:R-:W-:Y:S05]  /*a0f0*/  RET.REL.NODEC R4 `(_ZN7cutlass13device_kernelINS_4gemm6kernel13GemmUniversalIN4cute5tupleIJiiiiEEENS1_10collective13CollectiveMmaINS1_35MainloopSm100TmaUmmaWarpSpecializedILi26ELi2ELi4ENS5_IJNS4_1CILi2EEENSA_ILi4EEENSA_ILi1EEEEEEEENS5_IJNSA_ILi128EEESG_NSA_ILi64EEEEEENS_12float_e5m2_tENS5_IJlSD_lEEESJ_SK_NS4_8TiledMMAINS4_8MMA_AtomIJNS4_10MMA_TraitsINS4_25SM100_MMA_F8F6F4_2x1SM_SSEJSJ_SJ_fSG_SG_NS4_17integral_constantINS4_4UMMA5MajorELSR_0EEESS_NSP_INSQ_7ScaleInELST_0EEESU_EEEEEENS4_6LayoutINS5_IJSD_SD_SD_EEENS5_IJNSA_ILi0EEESZ_SZ_EEEEENS5_IJNS4_10UnderscoreES12_S12_EEEEENS4_28SM100_TMA_2SM_LOAD_MULTICASTENS4_14ComposedLayoutINS4_7SwizzleILi2ELi4ELi3EEENS4_18smem_ptr_flag_bitsILi8EEENSX_INS5_IJNSA_ILi8EEESH_EEENS5_IJSH_SD_EEEEEEEvNS4_8identityENS4_18SM100_TMA_2SM_LOADES1F_vS1G_EENS_8epilogue10collective18CollectiveEpilogueINS1J_23Sm100TmaWarpSpecializedILi2ELi2ELi32ELb0ELb0EEEJNS5_IJSH_SG_SH_EEENS5_IJNSX_ISH_SD_EENSX_INS5_IJNSA_ILi32EEESB_EEENS5_IJSD_SH_EEEEEEEESJ_SK_SJ_SK_NS1J_6fusion15FusionCallbacksIS1N_NS1V_17LinearCombinationISJ_fSJ_fLNS_15FloatRoundStyleE2EEES1O_S1U_JEEENS4_5SM1004TMEM4LOAD26SM100_TMEM_LOAD_32dp32b32xENS4_13SM90_TMA_LOADENS16_INS17_ILi1ELi4ELi3EEES1A_NSX_INS5_IJS1B_S1Q_EEENS5_IJS1Q_SD_EEEEEEENS4_39AutoVectorizingCopyWithAssumedAlignmentILi128EEENS4_14SM90_TMA_STOREES2A_S2C_S2C_EEEvvEEEEvNT_6ParamsE) ;  /* 0xffffff5c04c07950 */ /* 0x000fea0003c3ffff */
        .weak           $__internal_2_$__cuda_sm10x_tcgen05_guardrail_trap_unallocated_columns_being_dealloced
        .type           $__internal_2_$__cuda_sm10x_tcgen05_guardrail_trap_unallocated_columns_being_dealloced,@function
        .size           $__internal_2_$__cuda_sm10x_tcgen05_guardrail_trap_unallocated_columns_being_dealloced,(.L_x_230 - $__internal_2_$__cuda_sm10x_tcgen05_guardrail_trap_unallocated_columns_being_dealloced)
$__internal_2_$__cuda_sm10x_tcgen05_guardrail_trap_unallocated_columns_being_dealloced:
[----:B------:R-:W-:Y:S05]  /*a100*/  BPT.TRAP 0x1 ;  /* 0x000000040000795c */ /* 0x000fea0000300000 */
[----:B------:R-:W-:-:S04]  /*a110*/  HFMA2 R3, -RZ, RZ, 0, 0 ;  /* 0x00000000ff037431 */ /* 0x000fc800000001ff */
[----:B------:R-:W-:Y:S05]  /*a120*/  RET.REL.NODEC R2 `(_ZN7cutlass13device_kernelINS_4gemm6kernel13GemmUniversalIN4cute5tupleIJiiiiEEENS1_10collective13CollectiveMmaINS1_35MainloopSm100TmaUmmaWarpSpecializedILi26ELi2ELi4ENS5_IJNS4_1CILi2EEENSA_ILi4EEENSA_ILi1EEEEEEEENS5_IJNSA_ILi128EEESG_NSA_ILi64EEEEEENS_12float_e5m2_tENS5_IJlSD_lEEESJ_SK_NS4_8TiledMMAINS4_8MMA_AtomIJNS4_10MMA_TraitsINS4_25SM100_MMA_F8F6F4_2x1SM_SSEJSJ_SJ_fSG_SG_NS4_17integral_constantINS4_4UMMA5MajorELSR_0EEESS_NSP_INSQ_7ScaleInELST_0EEESU_EEEEEENS4_6LayoutINS5_IJSD_SD_SD_EEENS5_IJNSA_ILi0EEESZ_SZ_EEEEENS5_IJNS4_10UnderscoreES12_S12_EEEEENS4_28SM100_TMA_2SM_LOAD_MULTICASTENS4_14ComposedLayoutINS4_7SwizzleILi2ELi4ELi3EEENS4_18smem_ptr_flag_bitsILi8EEENSX_INS5_IJNSA_ILi8EEESH_EEENS5_IJSH_SD_EEEEEEEvNS4_8identityENS4_18SM100_TMA_2SM_LOADES1F_vS1G_EENS_8epilogue10collective18CollectiveEpilogueINS1J_23Sm100TmaWarpSpecializedILi2ELi2ELi32ELb0ELb0EEEJNS5_IJSH_SG_SH_EEENS5_IJNSX_ISH_SD_EENSX_INS5_IJNSA_ILi32EEESB_EEENS5_IJSD_SH_EEEEEEEESJ_SK_SJ_SK_NS1J_6fusion15FusionCallbacksIS1N_NS1V_17LinearCombinationISJ_fSJ_fLNS_15FloatRoundStyleE2EEES1O_S1U_JEEENS4_5SM1004TMEM4LOAD26SM100_TMEM_LOAD_32dp32b32xENS4_13SM90_TMA_LOADENS16_INS17_ILi1ELi4ELi3EEES1A_NSX_INS5_IJS1B_S1Q_EEENS5_IJS1Q_SD_EEEEEEENS4_39AutoVectorizingCopyWithAssumedAlignmentILi128EEENS4_14SM90_TMA_STOREES2A_S2C_S2C_EEEvvEEEEvNT_6ParamsE) ;  /* 0xffffff5c02b47950 */ /* 0x000fea0003c3ffff */
.L_x_229:
[----:B------:R-:W-:-:S00]  /*a130*/  BRA `(.L_x_229) ;  /* 0xfffffffc00fc7947 */ /* 0x000fc0000383ffff */
[----:B------:R-:W-:-:S00]  /*a140*/  NOP ;  /* 0x0000000000007918 */ /* 0x000fc00000000000 */
        /* <DEDUP_REMOVED lines=11> */
.L_x_230:


//--------------------- .nv.global.init           --------------------------
	.section	.nv.global.init,"aw",@progbits
.nv.global.init:
	.type		$str$27,@object
	.size		$str$27,($str$28 - $str$27)
$str$27:
        /*0000*/ 	.byte	0x28, 0x61, 0x64, 0x64, 0x72, 0x65, 0x73, 0x73, 0x20, 0x26, 0x20, 0x6d, 0x61, 0x73, 0x6b, 0x29
        /*0010*/ 	.byte	0x20, 0x3d, 0x3d, 0x20, 0x30, 0x00
	.type		$str$28,@object
	.size		$str$28,($str$26 - $str$28)
$str$28:
        /*0016*/ 	.byte	0x2f, 0x74, 0x6d, 0x70, 0x2f, 0x63, 0x75, 0x74, 0x6c, 0x61, 0x73, 0x73, 0x5f, 0x73, 0x77, 0x65
        /*0026*/ 	.byte	0x65, 0x70, 0x5f, 0x73, 0x72, 0x63, 0x2f, 0x69, 0x6e, 0x63, 0x6c, 0x75, 0x64, 0x65, 0x2f, 0x63
        /*0036*/ 	.byte	0x75, 0x74, 0x65, 0x2f, 0x70, 0x6f, 0x69, 0x6e, 0x74, 0x65, 0x72, 0x5f, 0x66, 0x6c, 0x61, 0x67
        /*0046*/ 	.byte	0x67, 0x65, 0x64, 0x2e, 0x68, 0x70, 0x70, 0x00
	.type		$str$26,@object
	.size		$str$26,($str$25 - $str$26)
$str$26:
        /*004e*/ 	.byte	0x2f, 0x74, 0x6d, 0x70, 0x2f, 0x63, 0x75, 0x74, 0x6c, 0x61, 0x73, 0x73, 0x5f, 0x73, 0x77, 0x65
        /*005e*/ 	.byte	0x65, 0x70, 0x5f, 0x73, 0x72, 0x63, 0x2f, 0x69, 0x6e, 0x63, 0x6c, 0x75, 0x64, 0x65, 0x2f, 0x63
        /*006e*/ 	.byte	0x75, 0x74, 0x65, 0x2f, 0x61, 0x74, 0x6f, 0x6d, 0x2f, 0x63, 0x6f, 0x70, 0x79, 0x5f, 0x74, 0x72
        /*007e*/ 	.byte	0x61, 0x69, 0x74, 0x73, 0x5f, 0x73, 0x6d, 0x31, 0x30, 0x30, 0x2e, 0x68, 0x70, 0x70, 0x00
	.type		$str$25,@object
	.size		$str$25,(__unnamed_1 - $str$25)
$str$25:
        /*008d*/ 	.byte	0x28, 0x28, 0x75, 0x69, 0x6e, 0x74, 0x33, 0x32, 0x5f, 0x74, 0x28, 0x74, 0x68, 0x72, 0x65, 0x61
        /*009d*/ 	.byte	0x64, 0x49, 0x64, 0x78, 0x2e, 0x78, 0x29, 0x20, 0x2f, 0x20, 0x33, 0x32, 0x29, 0x20, 0x25, 0x20
        /*00ad*/ 	.byte	0x34, 0x29, 0x20, 0x3d, 0x3d, 0x20, 0x28, 0x28, 0x28, 0x74, 0x6d, 0x65, 0x6d, 0x5f, 0x61, 0x64
        /*00bd*/ 	.byte	0x64, 0x72, 0x20, 0x3e, 0x3e, 0x20, 0x31, 0x36, 0x29, 0x20, 0x2f, 0x20, 0x33, 0x32, 0x29, 0x20
        /*00cd*/ 	.byte	0x25, 0x20, 0x34, 0x29, 0x00
	.type		__unnamed_1,@object
	.size		__unnamed_1,(__unnamed_2 - __unnamed_1)
__unnamed_1:
        /*00d2*/ 	.byte	0x61, 0x75, 0x74, 0x6f, 0x20, 0x63, 0x75, 0x74, 0x65, 0x3a, 0x3a, 0x61, 0x73, 0x5f, 0x70, 0x6f
        /* <DEDUP_REMOVED lines=24> */
        /*0262*/ 	.byte	0x3a, 0x3a, 0x43, 0x3c, 0x34, 0x30, 0x39, 0x36, 0x3e, 0x3e, 0x3e, 0x3e, 0x5d, 0x00
	.type		__unnamed_2,@object
	.size		__unnamed_2,(.L_2 - __unnamed_2)
__unnamed_2:
        /* <DEDUP_REMOVED lines=40> */
        /*04f0*/ 	.byte	0x74, 0x65, 0x3a, 0x3a, 0x43, 0x3c, 0x30, 0x3e, 0x3e, 0x3e, 0x3e, 0x5d, 0x00
.L_2:


//--------------------- .nv.shared._ZN7cutlass13device_kernelINS_4gemm6kernel13GemmUniversalIN4cute5tupleIJiiiiEEENS1_10collective13CollectiveMmaINS1_35MainloopSm100TmaUmmaWarpSpecializedILi26ELi2ELi4ENS5_IJNS4_1CILi2EEENSA_ILi4EEENSA_ILi1EEEEEEEENS5_IJNSA_ILi128EEESG_NSA_ILi64EEEEEENS_12float_e5m2_tENS5_IJlSD_lEEESJ_SK_NS4_8TiledMMAINS4_8MMA_AtomIJNS4_10MMA_TraitsINS4_25SM100_MMA_F8F6F4_2x1SM_SSEJSJ_SJ_fSG_SG_NS4_17integral_constantINS4_4UMMA5MajorELSR_0EEESS_NSP_INSQ_7ScaleInELST_0EEESU_EEEEEENS4_6LayoutINS5_IJSD_SD_SD_EEENS5_IJNSA_ILi0EEESZ_SZ_EEEEENS5_IJNS4_10UnderscoreES12_S12_EEEEENS4_28SM100_TMA_2SM_LOAD_MULTICASTENS4_14ComposedLayoutINS4_7SwizzleILi2ELi4ELi3EEENS4_18smem_ptr_flag_bitsILi8EEENSX_INS5_IJNSA_ILi8EEESH_EEENS5_IJSH_SD_EEEEEEEvNS4_8identityENS4_18SM100_TMA_2SM_LOADES1F_vS1G_EENS_8epilogue10collective18CollectiveEpilogueINS1J_23Sm100TmaWarpSpecializedILi2ELi2ELi32ELb0ELb0EEEJNS5_IJSH_SG_SH_EEENS5_IJNSX_ISH_SD_EENSX_INS5_IJNSA_ILi32EEESB_EEENS5_IJSD_SH_EEEEEEEESJ_SK_SJ_SK_NS1J_6fusion15FusionCallbacksIS1N_NS1V_17LinearCombinationISJ_fSJ_fLNS_15FloatRoundStyleE2EEES1O_S1U_JEEENS4_5SM1004TMEM4LOAD26SM100_TMEM_LOAD_32dp32b32xENS4_13SM90_TMA_LOADENS16_INS17_ILi1ELi4ELi3EEES1A_NSX_INS5_IJS1B_S1Q_EEENS5_IJS1Q_SD_EEEEEEENS4_39AutoVectorizingCopyWithAssumedAlignmentILi128EEENS4_14SM90_TMA_STOREES2A_S2C_S2C_EEEvvEEEEvNT_6ParamsE --------------------------
	.section	.nv.shared._ZN7cutlass13device_kernelINS_4gemm6kernel13GemmUniversalIN4cute5tupleIJiiiiEEENS1_10collective13CollectiveMmaINS1_35MainloopSm100TmaUmmaWarpSpecializedILi26ELi2ELi4ENS5_IJNS4_1CILi2EEENSA_ILi4EEENSA_ILi1EEEEEEEENS5_IJNSA_ILi128EEESG_NSA_ILi64EEEEEENS_12float_e5m2_tENS5_IJlSD_lEEESJ_SK_NS4_8TiledMMAINS4_8MMA_AtomIJNS4_10MMA_TraitsINS4_25SM100_MMA_F8F6F4_2x1SM_SSEJSJ_SJ_fSG_SG_NS4_17integral_constantINS4_4UMMA5MajorELSR_0EEESS_NSP_INSQ_7ScaleInELST_0EEESU_EEEEEENS4_6LayoutINS5_IJSD_SD_SD_EEENS5_IJNSA_ILi0EEESZ_SZ_EEEEENS5_IJNS4_10UnderscoreES12_S12_EEEEENS4_28SM100_TMA_2SM_LOAD_MULTICASTENS4_14ComposedLayoutINS4_7SwizzleILi2ELi4ELi3EEENS4_18smem_ptr_flag_bitsILi8EEENSX_INS5_IJNSA_ILi8EEESH_EEENS5_IJSH_SD_EEEEEEEvNS4_8identityENS4_18SM100_TMA_2SM_LOADES1F_vS1G_EENS_8epilogue10collective18CollectiveEpilogueINS1J_23Sm100TmaWarpSpecializedILi2ELi2ELi32ELb0ELb0EEEJNS5_IJSH_SG_SH_EEENS5_IJNSX_ISH_SD_EENSX_INS5_IJNSA_ILi32EEESB_EEENS5_IJSD_SH_EEEEEEEESJ_SK_SJ_SK_NS1J_6fusion15FusionCallbacksIS1N_NS1V_17LinearCombinationISJ_fSJ_fLNS_15FloatRoundStyleE2EEES1O_S1U_JEEENS4_5SM1004TMEM4LOAD26SM100_TMEM_LOAD_32dp32b32xENS4_13SM90_TMA_LOADENS16_INS17_ILi1ELi4ELi3EEES1A_NSX_INS5_IJS1B_S1Q_EEENS5_IJS1Q_SD_EEEEEEENS4_39AutoVectorizingCopyWithAssumedAlignmentILi128EEENS4_14SM90_TMA_STOREES2A_S2C_S2C_EEEvvEEEEvNT_6ParamsE,"aw",@nobits
	.sectionflags	@""
	.align	16
	.zero		1024


//--------------------- .nv.shared.reserved.0     --------------------------
	.section	.nv.shared.reserved.0,"aw",@nobits
	.weak		__nv_reservedSMEM_offset_0_alias
	.size		__nv_reservedSMEM_offset_0_alias, 0, 64
	.other		__nv_reservedSMEM_offset_0_alias,@"STO_CUDA_RESERVED_SHARED STV_DEFAULT"
__nv_reservedSMEM_offset_0_alias:
	.zero		0
.nv.shared.reserved.0:
	.zero		64
	.weak		__nv_reservedSMEM_tcgen05_partition
	.type		__nv_reservedSMEM_tcgen05_partition,@object
	.size		__nv_reservedSMEM_tcgen05_partition,(.L_0 - __nv_reservedSMEM_tcgen05_partition)
__nv_reservedSMEM_tcgen05_partition:
	.zero		32
.L_0:


//--------------------- .nv.global                --------------------------
	.section	.nv.global,"aw",@nobits
.nv.global:
	.type		_ZN40_INTERNAL_de44e15d_4_k_cu_56579c91_368844cute1_E,@object
	.size		_ZN40_INTERNAL_de44e15d_4_k_cu_56579c91_368844cute1_E,(_ZN40_INTERNAL_de44e15d_4_k_cu_56579c91_368844cuda3std3__45__cpo6cbeginE - _ZN40_INTERNAL_de44e15d_4_k_cu_56579c91_368844cute1_E)
_ZN40_INTERNAL_de44e15d_4_k_cu_56579c91_368844cute1_E:
	.zero		1
	.type		_ZN40_INTERNAL_de44e15d_4_k_cu_56579c91_368844cuda3std3__45__cpo6cbeginE,@object
	.size		_ZN40_INTERNAL_de44e15d_4_k_cu_56579c91_368844cuda3std3__45__cpo6cbeginE,(_ZN40_INTERNAL_de44e15d_4_k_cu_56579c91_368844cuda3std3__48in_placeE - _ZN40_INTERNAL_de44e15d_4_k_cu_56579c91_368844cuda3std3__45__cpo6cbeginE)
_ZN40_INTERNAL_de44e15d_4_k_cu_56579c91_368844cuda3std3__45__cpo6cbeginE:
	.zero		1
	.type		_ZN40_INTERNAL_de44e15d_4_k_cu_56579c91_368844cuda3std3__48in_placeE,@object
	.size		_ZN40_INTERNAL_de44e15d_4_k_cu_56579c91_368844cuda3std3__48in_placeE,(_ZN40_INTERNAL_de44e15d_4_k_cu_56579c91_368844cuda3std6ranges3__45__cpo9iter_moveE - _ZN40_INTERNAL_de44e15d_4_k_cu_56579c91_368844cuda3std3__48in_placeE)
_ZN40_INTERNAL_de44e15d_4_k_cu_56579c91_368844cuda3std3__48in_placeE:
	.zero		1
	.type		_ZN40_INTERNAL_de44e15d_4_k_cu_56579c91_368844cuda3std6ranges3__45__cpo9iter_moveE,@object
	.size		_ZN40_INTERNAL_de44e15d_4_k_cu_56579c91_368844cuda3std6ranges3__45__cpo9iter_moveE,(_ZN40_INTERNAL_de44e15d_4_k_cu_56579c91_368844cuda3std3__45__cpo5beginE - _ZN40_INTERNAL_de44e15d_4_k_cu_56579c91_368844cuda3std6ranges3__45__cpo9iter_moveE)
_ZN40_INTERNAL_de44e15d_4_k_cu_56579c91_368844cuda3std6ranges3__45__cpo9iter_moveE:
	.zero		1
	.type		_ZN40_INTERNAL_de44e15d_4_k_cu_56579c91_368844cuda3std3__45__cpo5beginE,@object
	.size		_ZN40_INTERNAL_de44e15d_4_k_cu_56579c91_368844cuda3std3__45__cpo5beginE,(_ZN40_INTERNAL_de44e15d_4_k_cu_56579c91_368844cuda3std3__442_GLOBAL__N__de44e15d_4_k_cu_56579c91_368846ignoreE - _ZN40_INTERNAL_de44e15d_4_k_cu_56579c91_368844cuda3std3__45__cpo5beginE)
_ZN40_INTERNAL_de44e15d_4_k_cu_56579c91_368844cuda3std3__45__cpo5beginE:
	.zero		1
	.type		_ZN40_INTERNAL_de44e15d_4_k_cu_56579c91_368844cuda3std3__442_GLOBAL__N__de44e15d_4_k_cu_56579c91_368846ignoreE,@object
	.size		_ZN40_INTERNAL_de44e15d_4_k_cu_56579c91_368844cuda3std3__442_GLOBAL__N__de44e15d_4_k_cu_56579c91_368846ignoreE,(_ZN40_INTERNAL_de44e15d_4_k_cu_56579c91_368844cute7productE - _ZN40_INTERNAL_de44e15d_4_k_cu_56579c91_368844cuda3std3__442_GLOBAL__N__de44e15d_4_k_cu_56579c91_368846ignoreE)
_ZN40_INTERNAL_de44e15d_4_k_cu_56579c91_368844cuda3std3__442_GLOBAL__N__de44e15d_4_k_cu_56579c91_368846ignoreE:
	.zero		1
	.type		_ZN40_INTERNAL_de44e15d_4_k_cu_56579c91_368844cute7productE,@object
	.size		_ZN40_INTERNAL_de44e15d_4_k_cu_56579c91_368844cute7productE,(_ZN40_INTERNAL_de44e15d_4_k_cu_56579c91_368844cuda3std3__45__cpo3endE - _ZN40_INTERNAL_de44e15d_4_k_cu_56579c91_368844cute7productE)
_ZN40_INTERNAL_de44e15d_4_k_cu_56579c91_368844cute7productE:
	.zero		1
	.type		_ZN40_INTERNAL_de44e15d_4_k_cu_56579c91_368844cuda3std3__45__cpo3endE,@object
	.size		_ZN40_INTERNAL_de44e15d_4_k_cu_56579c91_368844cuda3std3__45__cpo3endE,(_ZN40_INTERNAL_de44e15d_4_k_cu_56579c91_368844cuda3std3__419piecewise_constructE - _ZN40_INTERNAL_de44e15d_4_k_cu_56579c91_368844cuda3std3__45__cpo3endE)
_ZN40_INTERNAL_de44e15d_4_k_cu_56579c91_368844cuda3std3__45__cpo3endE:
	.zero		1
	.type		_ZN40_INTERNAL_de44e15d_4_k_cu_56579c91_368844cuda3std3__419piecewise_constructE,@object
	.size		_ZN40_INTERNAL_de44e15d_4_k_cu_56579c91_368844cuda3std3__419piecewise_constructE,(_ZN40_INTERNAL_de44e15d_4_k_cu_56579c91_368844cuda3std3__45__cpo4cendE - _ZN40_INTERNAL_de44e15d_4_k_cu_56579c91_368844cuda3std3__419piecewise_constructE)
_ZN40_INTERNAL_de44e15d_4_k_cu_56579c91_368844cuda3std3__419piecewise_constructE:
	.zero		1
	.type		_ZN40_INTERNAL_de44e15d_4_k_cu_56579c91_368844cuda3std3__45__cpo4cendE,@object
	.size		_ZN40_INTERNAL_de44e15d_4_k_cu_56579c91_368844cuda3std3__45__cpo4cendE,(_ZN40_INTERNAL_de44e15d_4_k_cu_56579c91_368844cuda3std6ranges3__45__cpo4swapE - _ZN40_INTERNAL_de44e15d_4_k_cu_56579c91_368844cuda3std3__45__cpo4cendE)
_ZN40_INTERNAL_de44e15d_4_k_cu_56579c91_368844cuda3std3__45__cpo4cendE:
	.zero		1
	.type		_ZN40_INTERNAL_de44e15d_4_k_cu_56579c91_368844cuda3std6ranges3__45__cpo4swapE,@object
	.size		_ZN40_INTERNAL_de44e15d_4_k_cu_56579c91_368844cuda3std6ranges3__45__cpo4swapE,(.L_10 - _ZN40_INTERNAL_de44e15d_4_k_cu_56579c91_368844cuda3std6ranges3__45__cpo4swapE)
_ZN40_INTERNAL_de44e15d_4_k_cu_56579c91_368844cuda3std6ranges3__45__cpo4swapE:
	.zero		1
.L_10:


//--------------------- .nv.constant0._ZN7cutlass13device_kernelINS_4gemm6kernel13GemmUniversalIN4cute5tupleIJiiiiEEENS1_10collective13CollectiveMmaINS1_35MainloopSm100TmaUmmaWarpSpecializedILi26ELi2ELi4ENS5_IJNS4_1CILi2EEENSA_ILi4EEENSA_ILi1EEEEEEEENS5_IJNSA_ILi128EEESG_NSA_ILi64EEEEEENS_12float_e5m2_tENS5_IJlSD_lEEESJ_SK_NS4_8TiledMMAINS4_8MMA_AtomIJNS4_10MMA_TraitsINS4_25SM100_MMA_F8F6F4_2x1SM_SSEJSJ_SJ_fSG_SG_NS4_17integral_constantINS4_4UMMA5MajorELSR_0EEESS_NSP_INSQ_7ScaleInELST_0EEESU_EEEEEENS4_6LayoutINS5_IJSD_SD_SD_EEENS5_IJNSA_ILi0EEESZ_SZ_EEEEENS5_IJNS4_10UnderscoreES12_S12_EEEEENS4_28SM100_TMA_2SM_LOAD_MULTICASTENS4_14ComposedLayoutINS4_7SwizzleILi2ELi4ELi3EEENS4_18smem_ptr_flag_bitsILi8EEENSX_INS5_IJNSA_ILi8EEESH_EEENS5_IJSH_SD_EEEEEEEvNS4_8identityENS4_18SM100_TMA_2SM_LOADES1F_vS1G_EENS_8epilogue10collective18CollectiveEpilogueINS1J_23Sm100TmaWarpSpecializedILi2ELi2ELi32ELb0ELb0EEEJNS5_IJSH_SG_SH_EEENS5_IJNSX_ISH_SD_EENSX_INS5_IJNSA_ILi32EEESB_EEENS5_IJSD_SH_EEEEEEEESJ_SK_SJ_SK_NS1J_6fusion15FusionCallbacksIS1N_NS1V_17LinearCombinationISJ_fSJ_fLNS_15FloatRoundStyleE2EEES1O_S1U_JEEENS4_5SM1004TMEM4LOAD26SM100_TMEM_LOAD_32dp32b32xENS4_13SM90_TMA_LOADENS16_INS17_ILi1ELi4ELi3EEES1A_NSX_INS5_IJS1B_S1Q_EEENS5_IJS1Q_SD_EEEEEEENS4_39AutoVectorizingCopyWithAssumedAlignmentILi128EEENS4_14SM90_TMA_STOREES2A_S2C_S2C_EEEvvEEEEvNT_6ParamsE --------------------------
	.section	.nv.constant0._ZN7cutlass13device_kernelINS_4gemm6kernel13GemmUniversalIN4cute5tupleIJiiiiEEENS1_10collective13CollectiveMmaINS1_35MainloopSm100TmaUmmaWarpSpecializedILi26ELi2ELi4ENS5_IJNS4_1CILi2EEENSA_ILi4EEENSA_ILi1EEEEEEEENS5_IJNSA_ILi128EEESG_NSA_ILi64EEEEEENS_12float_e5m2_tENS5_IJlSD_lEEESJ_SK_NS4_8TiledMMAINS4_8MMA_AtomIJNS4_10MMA_TraitsINS4_25SM100_MMA_F8F6F4_2x1SM_SSEJSJ_SJ_fSG_SG_NS4_17integral_constantINS4_4UMMA5MajorELSR_0EEESS_NSP_INSQ_7ScaleInELST_0EEESU_EEEEEENS4_6LayoutINS5_IJSD_SD_SD_EEENS5_IJNSA_ILi0EEESZ_SZ_EEEEENS5_IJNS4_10UnderscoreES12_S12_EEEEENS4_28SM100_TMA_2SM_LOAD_MULTICASTENS4_14ComposedLayoutINS4_7SwizzleILi2ELi4ELi3EEENS4_18smem_ptr_flag_bitsILi8EEENSX_INS5_IJNSA_ILi8EEESH_EEENS5_IJSH_SD_EEEEEEEvNS4_8identityENS4_18SM100_TMA_2SM_LOADES1F_vS1G_EENS_8epilogue10collective18CollectiveEpilogueINS1J_23Sm100TmaWarpSpecializedILi2ELi2ELi32ELb0ELb0EEEJNS5_IJSH_SG_SH_EEENS5_IJNSX_ISH_SD_EENSX_INS5_IJNSA_ILi32EEESB_EEENS5_IJSD_SH_EEEEEEEESJ_SK_SJ_SK_NS1J_6fusion15FusionCallbacksIS1N_NS1V_17LinearCombinationISJ_fSJ_fLNS_15FloatRoundStyleE2EEES1O_S1U_JEEENS4_5SM1004TMEM4LOAD26SM100_TMEM_LOAD_32dp32b32xENS4_13SM90_TMA_LOADENS16_INS17_ILi1ELi4ELi3EEES1A_NSX_INS5_IJS1B_S1Q_EEENS5_IJS1Q_SD_EEEEEEENS4_39AutoVectorizingCopyWithAssumedAlignmentILi128EEENS4_14SM90_TMA_STOREES2A_S2C_S2C_EEEvvEEEEvNT_6ParamsE,"a",@progbits
	.sectionflags	@""
	.align	4
.nv.constant0._ZN7cutlass13device_kernelINS_4gemm6kernel13GemmUniversalIN4cute5tupleIJiiiiEEENS1_10collective13CollectiveMmaINS1_35MainloopSm100TmaUmmaWarpSpecializedILi26ELi2ELi4ENS5_IJNS4_1CILi2EEENSA_ILi4EEENSA_ILi1EEEEEEEENS5_IJNSA_ILi128EEESG_NSA_ILi64EEEEEENS_12float_e5m2_tENS5_IJlSD_lEEESJ_SK_NS4_8TiledMMAINS4_8MMA_AtomIJNS4_10MMA_TraitsINS4_25SM100_MMA_F8F6F4_2x1SM_SSEJSJ_SJ_fSG_SG_NS4_17integral_constantINS4_4UMMA5MajorELSR_0EEESS_NSP_INSQ_7ScaleInELST_0EEESU_EEEEEENS4_6LayoutINS5_IJSD_SD_SD_EEENS5_IJNSA_ILi0EEESZ_SZ_EEEEENS5_IJNS4_10UnderscoreES12_S12_EEEEENS4_28SM100_TMA_2SM_LOAD_MULTICASTENS4_14ComposedLayoutINS4_7SwizzleILi2ELi4ELi3EEENS4_18smem_ptr_flag_bitsILi8EEENSX_INS5_IJNSA_ILi8EEESH_EEENS5_IJSH_SD_EEEEEEEvNS4_8identityENS4_18SM100_TMA_2SM_LOADES1F_vS1G_EENS_8epilogue10collective18CollectiveEpilogueINS1J_23Sm100TmaWarpSpecializedILi2ELi2ELi32ELb0ELb0EEEJNS5_IJSH_SG_SH_EEENS5_IJNSX_ISH_SD_EENSX_INS5_IJNSA_ILi32EEESB_EEENS5_IJSD_SH_EEEEEEEESJ_SK_SJ_SK_NS1J_6fusion15FusionCallbacksIS1N_NS1V_17LinearCombinationISJ_fSJ_fLNS_15FloatRoundStyleE2EEES1O_S1U_JEEENS4_5SM1004TMEM4LOAD26SM100_TMEM_LOAD_32dp32b32xENS4_13SM90_TMA_LOADENS16_INS17_ILi1ELi4ELi3EEES1A_NSX_INS5_IJS1B_S1Q_EEENS5_IJS1Q_SD_EEEEEEENS4_39AutoVectorizingCopyWithAssumedAlignmentILi128EEENS4_14SM90_TMA_STOREES2A_S2C_S2C_EEEvvEEEEvNT_6ParamsE:
	.zero		2944


//--------------------- SYMBOLS --------------------------

	.type		.nv.reservedSmem.offset0,@object
	.size		.nv.reservedSmem.offset0,0x4
	.type		.nv.reservedSmem.cap,@object
	.size		.nv.reservedSmem.cap,0x4
	.type		__assertfail,@function
